	.target	sm_90a

	.elftype	@"ET_EXEC"


//--------------------- .note.nv.tkinfo           --------------------------
	.section	.note.nv.tkinfo,"",@"SHT_NOTE"
	.sectionflags	@"SHF_NOTE_NV_TKINFO"
	.tkinfo
        /*0018*/ 	.word	0x00000002
        /*0030*/ 	.string	""
        /*0030*/ 	.string	"ptxas"
        /*0030*/ 	.string	"Cuda compilation tools, release 13.0, V13.0.88"
        /*0030*/ 	.string	"Build cuda_13.0.r13.0/compiler.36424714_0"
        /*0030*/ 	.string	"-arch sm_90a -m 64 "



//--------------------- .note.nv.cuinfo           --------------------------
	.section	.note.nv.cuinfo,"",@"SHT_NOTE"
	.sectionflags	@"SHF_NOTE_NV_CUINFO"
        /*0018*/ 	.short	0x0002
        /*001a*/ 	.short	0x005a
        /*001c*/ 	.short	0x0082
	.zero		2


//--------------------- .nv.info                  --------------------------
	.section	.nv.info,"",@"SHT_CUDA_INFO"
	.align	4


	//----- nvinfo : EIATTR_REGCOUNT
	.align		4
        /*0000*/ 	.byte	0x04, 0x2f
        /*0002*/ 	.short	(.L_12 - .L_11)
	.align		4
.L_11:
        /*0004*/ 	.word	index@(_ZN7cutlass13device_kernelINS_4conv6kernel13ConvUniversalINS1_16ConvProblemShapeILNS1_8OperatorE1ELi3EEENS1_10collective14CollectiveConvINS1_46MainloopSm90TmaGmmaWarpSpecializedImplicitGemmILS5_1ELi18ELi3EN4cute5tupleIJNSA_1CILi2EEENSC_ILi1EEESE_EEENS1_36KernelImplicitTmaWarpSpecializedSm90ELi1EEENSB_IJNSC_ILi128EEENSC_ILi64EEENSB_IJNSC_ILi32EEEEEEEEENS_10bfloat16_tESN_NSA_8TiledMMAINSA_8MMA_AtomIJNSA_4SM904GMMA27MMA_64x64x16_F32BF16BF16_SSILNSR_5MajorE0ELST_1ELNSR_7ScaleInE1ELSU_1EEEEEENSA_6LayoutINSB_IJSE_SE_SE_EEENSB_IJNSC_ILi0EEESZ_SZ_EEEEENSB_IJNSA_10UnderscoreES12_S12_EEEEENS7_6detail26Sm90ImplicitGemmTileTraitsINSA_20SM90_TMA_LOAD_IM2COLENSA_14ComposedLayoutINSA_7SwizzleILi2ELi4ELi3EEENSA_18smem_ptr_flag_bitsILi16EEENSX_INSB_IJNSB_IJNSC_ILi8EEENSC_ILi16EEEEEENSB_IJSK_SE_EEENSB_IJSE_NSC_ILi18EEEEEEEEENSB_IJNSB_IJSK_NSC_ILi256EEEEEENSB_IJSE_SZ_EEENSB_IJSZ_NSC_ILi4096EEEEEEEEEEEEEvEENS16_INSA_23SM90_TMA_LOAD_MULTICASTENS18_INS19_ILi3ELi4ELi3EEES1C_NSX_INSB_IJNSB_IJSJ_SE_EEENSB_IJS1D_NSC_ILi4EEEEEES1I_EEENSB_IJS1M_NSB_IJSJ_NSC_ILi512EEEEEENSB_IJSZ_NSC_ILi2048EEEEEEEEEEEEEvEEEENS_8epilogue10collective6detail29Sm90TmaWarpSpecializedAdapterINS29_15DefaultEpilogueISN_NSB_IJNSB_IJllllEEESE_SZ_EEES2E_NS28_6thread17LinearCombinationISN_Li1EffLNS2F_9ScaleType4KindE0ELNS_15FloatRoundStyleE2ESN_EENS_4gemm15EpilogueDefaultEEEEEvvEEEEvNT_6ParamsE)
        /*0008*/ 	.word	0x0000005a


	//----- nvinfo : EIATTR_FRAME_SIZE
	.align		4
.L_12:
        /*000c*/ 	.byte	0x04, 0x11
        /*000e*/ 	.short	(.L_14 - .L_13)
	.align		4
.L_13:
        /*0010*/ 	.word	index@(_ZN7cutlass13device_kernelINS_4conv6kernel13ConvUniversalINS1_16ConvProblemShapeILNS1_8OperatorE1ELi3EEENS1_10collective14CollectiveConvINS1_46MainloopSm90TmaGmmaWarpSpecializedImplicitGemmILS5_1ELi18ELi3EN4cute5tupleIJNSA_1CILi2EEENSC_ILi1EEESE_EEENS1_36KernelImplicitTmaWarpSpecializedSm90ELi1EEENSB_IJNSC_ILi128EEENSC_ILi64EEENSB_IJNSC_ILi32EEEEEEEEENS_10bfloat16_tESN_NSA_8TiledMMAINSA_8MMA_AtomIJNSA_4SM904GMMA27MMA_64x64x16_F32BF16BF16_SSILNSR_5MajorE0ELST_1ELNSR_7ScaleInE1ELSU_1EEEEEENSA_6LayoutINSB_IJSE_SE_SE_EEENSB_IJNSC_ILi0EEESZ_SZ_EEEEENSB_IJNSA_10UnderscoreES12_S12_EEEEENS7_6detail26Sm90ImplicitGemmTileTraitsINSA_20SM90_TMA_LOAD_IM2COLENSA_14ComposedLayoutINSA_7SwizzleILi2ELi4ELi3EEENSA_18smem_ptr_flag_bitsILi16EEENSX_INSB_IJNSB_IJNSC_ILi8EEENSC_ILi16EEEEEENSB_IJSK_SE_EEENSB_IJSE_NSC_ILi18EEEEEEEEENSB_IJNSB_IJSK_NSC_ILi256EEEEEENSB_IJSE_SZ_EEENSB_IJSZ_NSC_ILi4096EEEEEEEEEEEEEvEENS16_INSA_23SM90_TMA_LOAD_MULTICASTENS18_INS19_ILi3ELi4ELi3EEES1C_NSX_INSB_IJNSB_IJSJ_SE_EEENSB_IJS1D_NSC_ILi4EEEEEES1I_EEENSB_IJS1M_NSB_IJSJ_NSC_ILi512EEEEEENSB_IJSZ_NSC_ILi2048EEEEEEEEEEEEEvEEEENS_8epilogue10collective6detail29Sm90TmaWarpSpecializedAdapterINS29_15DefaultEpilogueISN_NSB_IJNSB_IJllllEEESE_SZ_EEES2E_NS28_6thread17LinearCombinationISN_Li1EffLNS2F_9ScaleType4KindE0ELNS_15FloatRoundStyleE2ESN_EENS_4gemm15EpilogueDefaultEEEEEvvEEEEvNT_6ParamsE)
        /*0014*/ 	.word	0x00000000


	//----- nvinfo : EIATTR_MIN_STACK_SIZE
	.align		4
.L_14:
        /*0018*/ 	.byte	0x04, 0x12
        /*001a*/ 	.short	(.L_16 - .L_15)
	.align		4
.L_15:
        /*001c*/ 	.word	index@(_ZN7cutlass13device_kernelINS_4conv6kernel13ConvUniversalINS1_16ConvProblemShapeILNS1_8OperatorE1ELi3EEENS1_10collective14CollectiveConvINS1_46MainloopSm90TmaGmmaWarpSpecializedImplicitGemmILS5_1ELi18ELi3EN4cute5tupleIJNSA_1CILi2EEENSC_ILi1EEESE_EEENS1_36KernelImplicitTmaWarpSpecializedSm90ELi1EEENSB_IJNSC_ILi128EEENSC_ILi64EEENSB_IJNSC_ILi32EEEEEEEEENS_10bfloat16_tESN_NSA_8TiledMMAINSA_8MMA_AtomIJNSA_4SM904GMMA27MMA_64x64x16_F32BF16BF16_SSILNSR_5MajorE0ELST_1ELNSR_7ScaleInE1ELSU_1EEEEEENSA_6LayoutINSB_IJSE_SE_SE_EEENSB_IJNSC_ILi0EEESZ_SZ_EEEEENSB_IJNSA_10UnderscoreES12_S12_EEEEENS7_6detail26Sm90ImplicitGemmTileTraitsINSA_20SM90_TMA_LOAD_IM2COLENSA_14ComposedLayoutINSA_7SwizzleILi2ELi4ELi3EEENSA_18smem_ptr_flag_bitsILi16EEENSX_INSB_IJNSB_IJNSC_ILi8EEENSC_ILi16EEEEEENSB_IJSK_SE_EEENSB_IJSE_NSC_ILi18EEEEEEEEENSB_IJNSB_IJSK_NSC_ILi256EEEEEENSB_IJSE_SZ_EEENSB_IJSZ_NSC_ILi4096EEEEEEEEEEEEEvEENS16_INSA_23SM90_TMA_LOAD_MULTICASTENS18_INS19_ILi3ELi4ELi3EEES1C_NSX_INSB_IJNSB_IJSJ_SE_EEENSB_IJS1D_NSC_ILi4EEEEEES1I_EEENSB_IJS1M_NSB_IJSJ_NSC_ILi512EEEEEENSB_IJSZ_NSC_ILi2048EEEEEEEEEEEEEvEEEENS_8epilogue10collective6detail29Sm90TmaWarpSpecializedAdapterINS29_15DefaultEpilogueISN_NSB_IJNSB_IJllllEEESE_SZ_EEES2E_NS28_6thread17LinearCombinationISN_Li1EffLNS2F_9ScaleType4KindE0ELNS_15FloatRoundStyleE2ESN_EENS_4gemm15EpilogueDefaultEEEEEvvEEEEvNT_6ParamsE)
        /*0020*/ 	.word	0x00000000
.L_16:


//--------------------- .nv.compat                --------------------------
	.section	.nv.compat,"",@"SHT_CUDA_COMPAT_INFO"
	.align	4
        /*0000*/ 	.byte	0x02, 0x09, 0x01, 0x00, 0x02, 0x02, 0x04, 0x00, 0x02, 0x05, 0x05, 0x00, 0x03, 0x07, 0x01, 0x01
        /*0010*/ 	.byte	0x02, 0x03, 0x01, 0x00, 0x02, 0x06, 0x01, 0x00, 0x04, 0x0b, 0x08, 0x00, 0x00, 0x00, 0x00, 0x00
        /*0020*/ 	.byte	0x00, 0x00, 0x00, 0x00


//--------------------- .nv.info._ZN7cutlass13device_kernelINS_4conv6kernel13ConvUniversalINS1_16ConvProblemShapeILNS1_8OperatorE1ELi3EEENS1_10collective14CollectiveConvINS1_46MainloopSm90TmaGmmaWarpSpecializedImplicitGemmILS5_1ELi18ELi3EN4cute5tupleIJNSA_1CILi2EEENSC_ILi1EEESE_EEENS1_36KernelImplicitTmaWarpSpecializedSm90ELi1EEENSB_IJNSC_ILi128EEENSC_ILi64EEENSB_IJNSC_ILi32EEEEEEEEENS_10bfloat16_tESN_NSA_8TiledMMAINSA_8MMA_AtomIJNSA_4SM904GMMA27MMA_64x64x16_F32BF16BF16_SSILNSR_5MajorE0ELST_1ELNSR_7ScaleInE1ELSU_1EEEEEENSA_6LayoutINSB_IJSE_SE_SE_EEENSB_IJNSC_ILi0EEESZ_SZ_EEEEENSB_IJNSA_10UnderscoreES12_S12_EEEEENS7_6detail26Sm90ImplicitGemmTileTraitsINSA_20SM90_TMA_LOAD_IM2COLENSA_14ComposedLayoutINSA_7SwizzleILi2ELi4ELi3EEENSA_18smem_ptr_flag_bitsILi16EEENSX_INSB_IJNSB_IJNSC_ILi8EEENSC_ILi16EEEEEENSB_IJSK_SE_EEENSB_IJSE_NSC_ILi18EEEEEEEEENSB_IJNSB_IJSK_NSC_ILi256EEEEEENSB_IJSE_SZ_EEENSB_IJSZ_NSC_ILi4096EEEEEEEEEEEEEvEENS16_INSA_23SM90_TMA_LOAD_MULTICASTENS18_INS19_ILi3ELi4ELi3EEES1C_NSX_INSB_IJNSB_IJSJ_SE_EEENSB_IJS1D_NSC_ILi4EEEEEES1I_EEENSB_IJS1M_NSB_IJSJ_NSC_ILi512EEEEEENSB_IJSZ_NSC_ILi2048EEEEEEEEEEEEEvEEEENS_8epilogue10collective6detail29Sm90TmaWarpSpecializedAdapterINS29_15DefaultEpilogueISN_NSB_IJNSB_IJllllEEESE_SZ_EEES2E_NS28_6thread17LinearCombinationISN_Li1EffLNS2F_9ScaleType4KindE0ELNS_15FloatRoundStyleE2ESN_EENS_4gemm15EpilogueDefaultEEEEEvvEEEEvNT_6ParamsE --------------------------
	.section	.nv.info._ZN7cutlass13device_kernelINS_4conv6kernel13ConvUniversalINS1_16ConvProblemShapeILNS1_8OperatorE1ELi3EEENS1_10collective14CollectiveConvINS1_46MainloopSm90TmaGmmaWarpSpecializedImplicitGemmILS5_1ELi18ELi3EN4cute5tupleIJNSA_1CILi2EEENSC_ILi1EEESE_EEENS1_36KernelImplicitTmaWarpSpecializedSm90ELi1EEENSB_IJNSC_ILi128EEENSC_ILi64EEENSB_IJNSC_ILi32EEEEEEEEENS_10bfloat16_tESN_NSA_8TiledMMAINSA_8MMA_AtomIJNSA_4SM904GMMA27MMA_64x64x16_F32BF16BF16_SSILNSR_5MajorE0ELST_1ELNSR_7ScaleInE1ELSU_1EEEEEENSA_6LayoutINSB_IJSE_SE_SE_EEENSB_IJNSC_ILi0EEESZ_SZ_EEEEENSB_IJNSA_10UnderscoreES12_S12_EEEEENS7_6detail26Sm90ImplicitGemmTileTraitsINSA_20SM90_TMA_LOAD_IM2COLENSA_14ComposedLayoutINSA_7SwizzleILi2ELi4ELi3EEENSA_18smem_ptr_flag_bitsILi16EEENSX_INSB_IJNSB_IJNSC_ILi8EEENSC_ILi16EEEEEENSB_IJSK_SE_EEENSB_IJSE_NSC_ILi18EEEEEEEEENSB_IJNSB_IJSK_NSC_ILi256EEEEEENSB_IJSE_SZ_EEENSB_IJSZ_NSC_ILi4096EEEEEEEEEEEEEvEENS16_INSA_23SM90_TMA_LOAD_MULTICASTENS18_INS19_ILi3ELi4ELi3EEES1C_NSX_INSB_IJNSB_IJSJ_SE_EEENSB_IJS1D_NSC_ILi4EEEEEES1I_EEENSB_IJS1M_NSB_IJSJ_NSC_ILi512EEEEEENSB_IJSZ_NSC_ILi2048EEEEEEEEEEEEEvEEEENS_8epilogue10collective6detail29Sm90TmaWarpSpecializedAdapterINS29_15DefaultEpilogueISN_NSB_IJNSB_IJllllEEESE_SZ_EEES2E_NS28_6thread17LinearCombinationISN_Li1EffLNS2F_9ScaleType4KindE0ELNS_15FloatRoundStyleE2ESN_EENS_4gemm15EpilogueDefaultEEEEEvvEEEEvNT_6ParamsE,"",@"SHT_CUDA_INFO"
	.sectionflags	@""
	.align	4


	//----- nvinfo : EIATTR_CUDA_API_VERSION
	.align		4
        /*0000*/ 	.byte	0x04, 0x37
        /*0002*/ 	.short	(.L_18 - .L_17)
.L_17:
        /*0004*/ 	.word	0x00000082


	//----- nvinfo : EIATTR_KPARAM_INFO
	.align		4
.L_18:
        /*0008*/ 	.byte	0x04, 0x17
        /*000a*/ 	.short	(.L_20 - .L_19)
.L_19:
        /*000c*/ 	.word	0x00000000
        /*0010*/ 	.short	0x0000
        /*0012*/ 	.short	0x0070
        /*0014*/ 	.byte	0x00, 0xf0, 0x01, 0x10


	//----- nvinfo : EIATTR_SPARSE_MMA_MASK
	.align		4
.L_20:
        /*0018*/ 	.byte	0x03, 0x50
        /*001a*/ 	.short	0x0000


	//----- nvinfo : EIATTR_MAXREG_COUNT
	.align		4
        /*001c*/ 	.byte	0x03, 0x1b
        /*001e*/ 	.short	0x00ff


	//----- nvinfo : EIATTR_NUM_BARRIERS
	.align		4
        /*0020*/ 	.byte	0x02, 0x4c
        /*0022*/ 	.byte	0x01
	.zero		1


	//----- nvinfo : EIATTR_MERCURY_ISA_VERSION
	.align		4
        /*0024*/ 	.byte	0x03, 0x5f
        /*0026*/ 	.short	0x0101


	//----- nvinfo : EIATTR_COOP_GROUP_MASK_REGIDS
	.align		4
        /*0028*/ 	.byte	0x04, 0x29
        /*002a*/ 	.short	(.L_22 - .L_21)


	//   ....[0]....
.L_21:
        /*002c*/ 	.word	0xffffffff


	//   ....[1]....
        /*0030*/ 	.word	0xffffffff


	//   ....[2]....
        /*0034*/ 	.word	0xffffffff


	//   ....[3]....
        /*0038*/ 	.word	0xffffffff


	//----- nvinfo : EIATTR_COOP_GROUP_INSTR_OFFSETS
	.align		4
.L_22:
        /*003c*/ 	.byte	0x04, 0x28
        /*003e*/ 	.short	(.L_24 - .L_23)


	//   ....[0]....
.L_23:
        /*0040*/ 	.word	0x00000070


	//   ....[1]....
        /*0044*/ 	.word	0x00000080


	//   ....[2]....
        /*0048*/ 	.word	0x00000140


	//   ....[3]....
        /*004c*/ 	.word	0x00000890


	//----- nvinfo : EIATTR_MBARRIER_INSTR_OFFSETS
	.align		4
.L_24:
        /*0050*/ 	.byte	0x04, 0x39
        /*0052*/ 	.short	(.L_26 - .L_25)


	//   ....[0]....
.L_25:
        /*0054*/ 	.word	0x00000310
        /*0058*/ 	.word	0x000000ff
        /*005c*/ 	.word	0x00036000
        /*0060*/ 	.short	0x0100
        /*0062*/ 	.byte	0x08
	.zero		1


	//   ....[1]....
        /*0064*/ 	.word	0x00000320
        /*0068*/ 	.word	0x000000ff
        /*006c*/ 	.word	0x00036090
        /*0070*/ 	.short	0x0100
        /*0072*/ 	.byte	0x08
	.zero		1


	//   ....[2]....
        /*0074*/ 	.word	0x00000330
        /*0078*/ 	.word	0x000000ff
        /*007c*/ 	.word	0x00036008
        /*0080*/ 	.short	0x0100
        /*0082*/ 	.byte	0x08
	.zero		1


	//   ....[3]....
        /*0084*/ 	.word	0x00000340
        /*0088*/ 	.word	0x000000ff
        /*008c*/ 	.word	0x00036098
        /*0090*/ 	.short	0x0100
        /*0092*/ 	.byte	0x08
	.zero		1


	//   ....[4]....
        /*0094*/ 	.word	0x00000350
        /*0098*/ 	.word	0x000000ff
        /*009c*/ 	.word	0x00036010
        /*00a0*/ 	.short	0x0100
        /*00a2*/ 	.byte	0x08
	.zero		1


	//   ....[5]....
        /*00a4*/ 	.word	0x00000360
        /*00a8*/ 	.word	0x000000ff
        /*00ac*/ 	.word	0x000360a0
        /*00b0*/ 	.short	0x0100
        /*00b2*/ 	.byte	0x08
	.zero		1


	//   ....[6]....
        /*00b4*/ 	.word	0x00000370
        /*00b8*/ 	.word	0x000000ff
        /*00bc*/ 	.word	0x00036018
        /*00c0*/ 	.short	0x0100
        /*00c2*/ 	.byte	0x08
	.zero		1


	//   ....[7]....
        /*00c4*/ 	.word	0x00000380
        /*00c8*/ 	.word	0x000000ff
        /*00cc*/ 	.word	0x000360a8
        /*00d0*/ 	.short	0x0100
        /*00d2*/ 	.byte	0x08
	.zero		1


	//   ....[8]....
        /*00d4*/ 	.word	0x00000390
        /*00d8*/ 	.word	0x000000ff
        /*00dc*/ 	.word	0x00036020
        /*00e0*/ 	.short	0x0100
        /*00e2*/ 	.byte	0x08
	.zero		1


	//   ....[9]....
        /*00e4*/ 	.word	0x000003a0
        /*00e8*/ 	.word	0x000000ff
        /*00ec*/ 	.word	0x000360b0
        /*00f0*/ 	.short	0x0100
        /*00f2*/ 	.byte	0x08
	.zero		1


	//   ....[10]....
        /*00f4*/ 	.word	0x000003b0
        /*00f8*/ 	.word	0x000000ff
        /*00fc*/ 	.word	0x00036028
        /*0100*/ 	.short	0x0100
        /*0102*/ 	.byte	0x08
	.zero		1


	//   ....[11]....
        /*0104*/ 	.word	0x000003c0
        /*0108*/ 	.word	0x000000ff
        /*010c*/ 	.word	0x000360b8
        /*0110*/ 	.short	0x0100
        /*0112*/ 	.byte	0x08
	.zero		1


	//   ....[12]....
        /*0114*/ 	.word	0x000003d0
        /*0118*/ 	.word	0x000000ff
        /*011c*/ 	.word	0x00036030
        /*0120*/ 	.short	0x0100
        /*0122*/ 	.byte	0x08
	.zero		1


	//   ....[13]....
        /*0124*/ 	.word	0x000003e0
        /*0128*/ 	.word	0x000000ff
        /*012c*/ 	.word	0x000360c0
        /*0130*/ 	.short	0x0100
        /*0132*/ 	.byte	0x08
	.zero		1


	//   ....[14]....
        /*0134*/ 	.word	0x000003f0
        /*0138*/ 	.word	0x000000ff
        /*013c*/ 	.word	0x00036038
        /*0140*/ 	.short	0x0100
        /*0142*/ 	.byte	0x08
	.zero		1


	//   ....[15]....
        /*0144*/ 	.word	0x00000400
        /*0148*/ 	.word	0x000000ff
        /*014c*/ 	.word	0x000360c8
        /*0150*/ 	.short	0x0100
        /*0152*/ 	.byte	0x08
	.zero		1


	//   ....[16]....
        /*0154*/ 	.word	0x00000410
        /*0158*/ 	.word	0x000000ff
        /*015c*/ 	.word	0x00036040
        /*0160*/ 	.short	0x0100
        /*0162*/ 	.byte	0x08
	.zero		1


	//   ....[17]....
        /*0164*/ 	.word	0x00000420
        /*0168*/ 	.word	0x000000ff
        /*016c*/ 	.word	0x000360d0
        /*0170*/ 	.short	0x0100
        /*0172*/ 	.byte	0x08
	.zero		1


	//   ....[18]....
        /*0174*/ 	.word	0x00000430
        /*0178*/ 	.word	0x000000ff
        /*017c*/ 	.word	0x00036048
        /*0180*/ 	.short	0x0100
        /*0182*/ 	.byte	0x08
	.zero		1


	//   ....[19]....
        /*0184*/ 	.word	0x00000440
        /*0188*/ 	.word	0x000000ff
        /*018c*/ 	.word	0x000360d8
        /*0190*/ 	.short	0x0100
        /*0192*/ 	.byte	0x08
	.zero		1


	//   ....[20]....
        /*0194*/ 	.word	0x00000450
        /*0198*/ 	.word	0x000000ff
        /*019c*/ 	.word	0x00036050
        /*01a0*/ 	.short	0x0100
        /*01a2*/ 	.byte	0x08
	.zero		1


	//   ....[21]....
        /*01a4*/ 	.word	0x00000460
        /*01a8*/ 	.word	0x000000ff
        /*01ac*/ 	.word	0x000360e0
        /*01b0*/ 	.short	0x0100
        /*01b2*/ 	.byte	0x08
	.zero		1


	//   ....[22]....
        /*01b4*/ 	.word	0x00000470
        /*01b8*/ 	.word	0x000000ff
        /*01bc*/ 	.word	0x00036058
        /*01c0*/ 	.short	0x0100
        /*01c2*/ 	.byte	0x08
	.zero		1


	//   ....[23]....
        /*01c4*/ 	.word	0x00000480
        /*01c8*/ 	.word	0x000000ff
        /*01cc*/ 	.word	0x000360e8
        /*01d0*/ 	.short	0x0100
        /*01d2*/ 	.byte	0x08
	.zero		1


	//   ....[24]....
        /*01d4*/ 	.word	0x00000490
        /*01d8*/ 	.word	0x000000ff
        /*01dc*/ 	.word	0x00036060
        /*01e0*/ 	.short	0x0100
        /*01e2*/ 	.byte	0x08
	.zero		1


	//   ....[25]....
        /*01e4*/ 	.word	0x000004a0
        /*01e8*/ 	.word	0x000000ff
        /*01ec*/ 	.word	0x000360f0
        /*01f0*/ 	.short	0x0100
        /*01f2*/ 	.byte	0x08
	.zero		1


	//   ....[26]....
        /*01f4*/ 	.word	0x000004b0
        /*01f8*/ 	.word	0x000000ff
        /*01fc*/ 	.word	0x00036068
        /*0200*/ 	.short	0x0100
        /*0202*/ 	.byte	0x08
	.zero		1


	//   ....[27]....
        /*0204*/ 	.word	0x000004c0
        /*0208*/ 	.word	0x000000ff
        /*020c*/ 	.word	0x000360f8
        /*0210*/ 	.short	0x0100
        /*0212*/ 	.byte	0x08
	.zero		1


	//   ....[28]....
        /*0214*/ 	.word	0x000004d0
        /*0218*/ 	.word	0x000000ff
        /*021c*/ 	.word	0x00036070
        /*0220*/ 	.short	0x0100
        /*0222*/ 	.byte	0x08
	.zero		1


	//   ....[29]....
        /*0224*/ 	.word	0x000004e0
        /*0228*/ 	.word	0x000000ff
        /*022c*/ 	.word	0x00036100
        /*0230*/ 	.short	0x0100
        /*0232*/ 	.byte	0x08
	.zero		1


	//   ....[30]....
        /*0234*/ 	.word	0x000004f0
        /*0238*/ 	.word	0x000000ff
        /*023c*/ 	.word	0x00036078
        /*0240*/ 	.short	0x0100
        /*0242*/ 	.byte	0x08
	.zero		1


	//   ....[31]....
        /*0244*/ 	.word	0x00000500
        /*0248*/ 	.word	0x000000ff
        /*024c*/ 	.word	0x00036108
        /*0250*/ 	.short	0x0100
        /*0252*/ 	.byte	0x08
	.zero		1


	//   ....[32]....
        /*0254*/ 	.word	0x00000510
        /*0258*/ 	.word	0x000000ff
        /*025c*/ 	.word	0x00036080
        /*0260*/ 	.short	0x0100
        /*0262*/ 	.byte	0x08
	.zero		1


	//   ....[33]....
        /*0264*/ 	.word	0x00000520
        /*0268*/ 	.word	0x000000ff
        /*026c*/ 	.word	0x00036110
        /*0270*/ 	.short	0x0100
        /*0272*/ 	.byte	0x08
	.zero		1


	//   ....[34]....
        /*0274*/ 	.word	0x00000530
        /*0278*/ 	.word	0x000000ff
        /*027c*/ 	.word	0x00036088
        /*0280*/ 	.short	0x0100
        /*0282*/ 	.byte	0x08
	.zero		1


	//   ....[35]....
        /*0284*/ 	.word	0x00000540
        /*0288*/ 	.word	0x000000ff
        /*028c*/ 	.word	0x00036118
        /*0290*/ 	.short	0x0100
        /*0292*/ 	.byte	0x08
	.zero		1


	//   ....[36]....
        /*0294*/ 	.word	0x00000f00
        /*0298*/ 	.word	0x00000007
        /*029c*/ 	.word	0x00036000
        /*02a0*/ 	.short	0x010a
        /*02a2*/ 	.byte	0x3f
	.zero		1


	//   ....[37]....
        /*02a4*/ 	.word	0x00001260
        /*02a8*/ 	.word	0x00000009
        /*02ac*/ 	.word	0x00036000
        /*02b0*/ 	.short	0x010a
        /*02b2*/ 	.byte	0x3f
	.zero		1


	//   ....[38]....
        /*02b4*/ 	.word	0x00001460
        /*02b8*/ 	.word	0x00000009
        /*02bc*/ 	.word	0x00000000
        /*02c0*/ 	.short	0x0101
        /*02c2*/ 	.byte	0x3f
	.zero		1


	//   ....[39]....
        /*02c4*/ 	.word	0x00001690
        /*02c8*/ 	.word	0x00000003
        /*02cc*/ 	.word	0x00000000
        /*02d0*/ 	.short	0x0101
        /*02d2*/ 	.byte	0x3f
	.zero		1


	//   ....[40]....
        /*02d4*/ 	.word	0x00006470
        /*02d8*/ 	.word	0x0000000d
        /*02dc*/ 	.word	0x00036090
        /*02e0*/ 	.short	0x010a
        /*02e2*/ 	.byte	0x3f
	.zero		1


	//   ....[41]....
        /*02e4*/ 	.word	0x00006c90
        /*02e8*/ 	.word	0x00000002
        /*02ec*/ 	.word	0x00000000
        /*02f0*/ 	.short	0x010a
        /*02f2*/ 	.byte	0x3f
	.zero		1


	//   ....[42]....
        /*02f4*/ 	.word	0x00006d40
        /*02f8*/ 	.word	0x00000002
        /*02fc*/ 	.word	0x00000000
        /*0300*/ 	.short	0x010a
        /*0302*/ 	.byte	0x3f
	.zero		1


	//   ....[43]....
        /*0304*/ 	.word	0x00006df0
        /*0308*/ 	.word	0x00000002
        /*030c*/ 	.word	0x00000000
        /*0310*/ 	.short	0x010a
        /*0312*/ 	.byte	0x3f
	.zero		1


	//   ....[44]....
        /*0314*/ 	.word	0x00006ea0
        /*0318*/ 	.word	0x00000002
        /*031c*/ 	.word	0x00000000
        /*0320*/ 	.short	0x010a
        /*0322*/ 	.byte	0x3f
	.zero		1


	//   ....[45]....
        /*0324*/ 	.word	0x00006f50
        /*0328*/ 	.word	0x00000002
        /*032c*/ 	.word	0x00000000
        /*0330*/ 	.short	0x010a
        /*0332*/ 	.byte	0x3f
	.zero		1


	//   ....[46]....
        /*0334*/ 	.word	0x00007000
        /*0338*/ 	.word	0x00000002
        /*033c*/ 	.word	0x00000000
        /*0340*/ 	.short	0x010a
        /*0342*/ 	.byte	0x3f
	.zero		1


	//   ....[47]....
        /*0344*/ 	.word	0x000070b0
        /*0348*/ 	.word	0x00000002
        /*034c*/ 	.word	0x00000000
        /*0350*/ 	.short	0x010a
        /*0352*/ 	.byte	0x3f
	.zero		1


	//   ....[48]....
        /*0354*/ 	.word	0x00007160
        /*0358*/ 	.word	0x00000002
        /*035c*/ 	.word	0x00000000
        /*0360*/ 	.short	0x010a
        /*0362*/ 	.byte	0x3f
	.zero		1


	//   ....[49]....
        /*0364*/ 	.word	0x00007210
        /*0368*/ 	.word	0x00000002
        /*036c*/ 	.word	0x00000000
        /*0370*/ 	.short	0x010a
        /*0372*/ 	.byte	0x3f
	.zero		1


	//   ....[50]....
        /*0374*/ 	.word	0x000072c0
        /*0378*/ 	.word	0x00000002
        /*037c*/ 	.word	0x00000000
        /*0380*/ 	.short	0x010a
        /*0382*/ 	.byte	0x3f
	.zero		1


	//   ....[51]....
        /*0384*/ 	.word	0x00007370
        /*0388*/ 	.word	0x00000002
        /*038c*/ 	.word	0x00000000
        /*0390*/ 	.short	0x010a
        /*0392*/ 	.byte	0x3f
	.zero		1


	//   ....[52]....
        /*0394*/ 	.word	0x00007420
        /*0398*/ 	.word	0x00000002
        /*039c*/ 	.word	0x00000000
        /*03a0*/ 	.short	0x010a
        /*03a2*/ 	.byte	0x3f
	.zero		1


	//   ....[53]....
        /*03a4*/ 	.word	0x000074d0
        /*03a8*/ 	.word	0x00000002
        /*03ac*/ 	.word	0x00000000
        /*03b0*/ 	.short	0x010a
        /*03b2*/ 	.byte	0x3f
	.zero		1


	//   ....[54]....
        /*03b4*/ 	.word	0x00007580
        /*03b8*/ 	.word	0x00000002
        /*03bc*/ 	.word	0x00000000
        /*03c0*/ 	.short	0x010a
        /*03c2*/ 	.byte	0x3f
	.zero		1


	//   ....[55]....
        /*03c4*/ 	.word	0x00007630
        /*03c8*/ 	.word	0x00000002
        /*03cc*/ 	.word	0x00000000
        /*03d0*/ 	.short	0x010a
        /*03d2*/ 	.byte	0x3f
	.zero		1


	//   ....[56]....
        /*03d4*/ 	.word	0x000076e0
        /*03d8*/ 	.word	0x00000002
        /*03dc*/ 	.word	0x00000000
        /*03e0*/ 	.short	0x010a
        /*03e2*/ 	.byte	0x3f
	.zero		1


	//   ....[57]....
        /*03e4*/ 	.word	0x00007790
        /*03e8*/ 	.word	0x00000002
        /*03ec*/ 	.word	0x00000000
        /*03f0*/ 	.short	0x010a
        /*03f2*/ 	.byte	0x3f
	.zero		1


	//   ....[58]....
        /*03f4*/ 	.word	0x00007840
        /*03f8*/ 	.word	0x00000005
        /*03fc*/ 	.word	0x00000000
        /*0400*/ 	.short	0x010a
        /*0402*/ 	.byte	0x3f
	.zero		1


	//----- nvinfo : EIATTR_NUM_MBARRIERS
	.align		4
.L_26:
        /*0404*/ 	.byte	0x03, 0x38
        /*0406*/ 	.short	0x0024


	//----- nvinfo : EIATTR_EXIT_INSTR_OFFSETS
	.align		4
        /*0408*/ 	.byte	0x04, 0x1c
        /*040a*/ 	.short	(.L_28 - .L_27)


	//   ....[0]....
.L_27:
        /*040c*/ 	.word	0x00000c30


	//   ....[1]....
        /*0410*/ 	.word	0x000017f0


	//   ....[2]....
        /*0414*/ 	.word	0x00004bc0


	//   ....[3]....
        /*0418*/ 	.word	0x00004bf0


	//   ....[4]....
        /*041c*/ 	.word	0x00006250


	//   ....[5]....
        /*0420*/ 	.word	0x00006280


	//   ....[6]....
        /*0424*/ 	.word	0x000062a0


	//   ....[7]....
        /*0428*/ 	.word	0x00006b80


	//   ....[8]....
        /*042c*/ 	.word	0x00007870


	//----- nvinfo : EIATTR_MAX_THREADS
	.align		4
.L_28:
        /*0430*/ 	.byte	0x04, 0x05
        /*0432*/ 	.short	(.L_30 - .L_29)
.L_29:
        /*0434*/ 	.word	0x00000100
        /*0438*/ 	.word	0x00000001
        /*043c*/ 	.word	0x00000001


	//----- nvinfo : EIATTR_CRS_STACK_SIZE
	.align		4
.L_30:
        /*0440*/ 	.byte	0x04, 0x1e
        /*0442*/ 	.short	(.L_32 - .L_31)
.L_31:
        /*0444*/ 	.word	0x00000000


	//----- nvinfo : EIATTR_CBANK_PARAM_SIZE
	.align		4
.L_32:
        /*0448*/ 	.byte	0x03, 0x19
        /*044a*/ 	.short	0x0470


	//----- nvinfo : EIATTR_PARAM_CBANK
	.align		4
        /*044c*/ 	.byte	0x04, 0x0a
        /*044e*/ 	.short	(.L_34 - .L_33)
	.align		4
.L_33:
        /*0450*/ 	.word	index@(.nv.constant0._ZN7cutlass13device_kernelINS_4conv6kernel13ConvUniversalINS1_16ConvProblemShapeILNS1_8OperatorE1ELi3EEENS1_10collective14CollectiveConvINS1_46MainloopSm90TmaGmmaWarpSpecializedImplicitGemmILS5_1ELi18ELi3EN4cute5tupleIJNSA_1CILi2EEENSC_ILi1EEESE_EEENS1_36KernelImplicitTmaWarpSpecializedSm90ELi1EEENSB_IJNSC_ILi128EEENSC_ILi64EEENSB_IJNSC_ILi32EEEEEEEEENS_10bfloat16_tESN_NSA_8TiledMMAINSA_8MMA_AtomIJNSA_4SM904GMMA27MMA_64x64x16_F32BF16BF16_SSILNSR_5MajorE0ELST_1ELNSR_7ScaleInE1ELSU_1EEEEEENSA_6LayoutINSB_IJSE_SE_SE_EEENSB_IJNSC_ILi0EEESZ_SZ_EEEEENSB_IJNSA_10UnderscoreES12_S12_EEEEENS7_6detail26Sm90ImplicitGemmTileTraitsINSA_20SM90_TMA_LOAD_IM2COLENSA_14ComposedLayoutINSA_7SwizzleILi2ELi4ELi3EEENSA_18smem_ptr_flag_bitsILi16EEENSX_INSB_IJNSB_IJNSC_ILi8EEENSC_ILi16EEEEEENSB_IJSK_SE_EEENSB_IJSE_NSC_ILi18EEEEEEEEENSB_IJNSB_IJSK_NSC_ILi256EEEEEENSB_IJSE_SZ_EEENSB_IJSZ_NSC_ILi4096EEEEEEEEEEEEEvEENS16_INSA_23SM90_TMA_LOAD_MULTICASTENS18_INS19_ILi3ELi4ELi3EEES1C_NSX_INSB_IJNSB_IJSJ_SE_EEENSB_IJS1D_NSC_ILi4EEEEEES1I_EEENSB_IJS1M_NSB_IJSJ_NSC_ILi512EEEEEENSB_IJSZ_NSC_ILi2048EEEEEEEEEEEEEvEEEENS_8epilogue10collective6detail29Sm90TmaWarpSpecializedAdapterINS29_15DefaultEpilogueISN_NSB_IJNSB_IJllllEEESE_SZ_EEES2E_NS28_6thread17LinearCombinationISN_Li1EffLNS2F_9ScaleType4KindE0ELNS_15FloatRoundStyleE2ESN_EENS_4gemm15EpilogueDefaultEEEEEvvEEEEvNT_6ParamsE)
        /*0454*/ 	.short	0x0210
        /*0456*/ 	.short	0x0470


	//----- nvinfo : EIATTR_SW_WAR
	.align		4
.L_34:
        /*0458*/ 	.byte	0x04, 0x36
        /*045a*/ 	.short	(.L_36 - .L_35)
.L_35:
        /*045c*/ 	.word	0x00000008
.L_36:


//--------------------- .nv.callgraph             --------------------------
	.section	.nv.callgraph,"",@"SHT_CUDA_CALLGRAPH"
	.align	4
	.sectionentsize	8
	.align		4
        /*0000*/ 	.word	0x00000000
	.align		4
        /*0004*/ 	.word	0xffffffff
	.align		4
        /*0008*/ 	.word	0x00000000
	.align		4
        /*000c*/ 	.word	0xfffffffe
	.align		4
        /*0010*/ 	.word	0x00000000
	.align		4
        /*0014*/ 	.word	0xfffffffd
	.align		4
        /*0018*/ 	.word	0x00000000
	.align		4
        /*001c*/ 	.word	0xfffffffc


//--------------------- .nv.constant4             --------------------------
	.section	.nv.constant4,"a",@progbits
	.align	8
	.align		8
.nv.constant4:
        /*0000*/ 	.dword	_ZN39_INTERNAL_eaa705c1_4_k_cu_cff477ed_29354cuda3std3__45__cpo5beginE
	.align		8
        /*0008*/ 	.dword	_ZN39_INTERNAL_eaa705c1_4_k_cu_cff477ed_29354cuda3std3__45__cpo3endE
	.align		8
        /*0010*/ 	.dword	_ZN39_INTERNAL_eaa705c1_4_k_cu_cff477ed_29354cuda3std3__45__cpo6cbeginE
	.align		8
        /*0018*/ 	.dword	_ZN39_INTERNAL_eaa705c1_4_k_cu_cff477ed_29354cuda3std3__45__cpo4cendE
	.align		8
        /*0020*/ 	.dword	_ZN39_INTERNAL_eaa705c1_4_k_cu_cff477ed_29354cuda3std3__441_GLOBAL__N__eaa705c1_4_k_cu_cff477ed_29356ignoreE
	.align		8
        /*0028*/ 	.dword	_ZN39_INTERNAL_eaa705c1_4_k_cu_cff477ed_29354cuda3std3__419piecewise_constructE
	.align		8
        /*0030*/ 	.dword	_ZN39_INTERNAL_eaa705c1_4_k_cu_cff477ed_29354cuda3std3__48in_placeE
	.align		8
        /*0038*/ 	.dword	_ZN39_INTERNAL_eaa705c1_4_k_cu_cff477ed_29354cuda3std6ranges3__45__cpo4swapE
	.align		8
        /*0040*/ 	.dword	_ZN39_INTERNAL_eaa705c1_4_k_cu_cff477ed_29354cuda3std6ranges3__45__cpo9iter_moveE
	.align		8
        /*0048*/ 	.dword	_ZN39_INTERNAL_eaa705c1_4_k_cu_cff477ed_29354cute7productE
	.align		8
        /*0050*/ 	.dword	_ZN39_INTERNAL_eaa705c1_4_k_cu_cff477ed_29354cute1_E


//--------------------- .text._ZN7cutlass13device_kernelINS_4conv6kernel13ConvUniversalINS1_16ConvProblemShapeILNS1_8OperatorE1ELi3EEENS1_10collective14CollectiveConvINS1_46MainloopSm90TmaGmmaWarpSpecializedImplicitGemmILS5_1ELi18ELi3EN4cute5tupleIJNSA_1CILi2EEENSC_ILi1EEESE_EEENS1_36KernelImplicitTmaWarpSpecializedSm90ELi1EEENSB_IJNSC_ILi128EEENSC_ILi64EEENSB_IJNSC_ILi32EEEEEEEEENS_10bfloat16_tESN_NSA_8TiledMMAINSA_8MMA_AtomIJNSA_4SM904GMMA27MMA_64x64x16_F32BF16BF16_SSILNSR_5MajorE0ELST_1ELNSR_7ScaleInE1ELSU_1EEEEEENSA_6LayoutINSB_IJSE_SE_SE_EEENSB_IJNSC_ILi0EEESZ_SZ_EEEEENSB_IJNSA_10UnderscoreES12_S12_EEEEENS7_6detail26Sm90ImplicitGemmTileTraitsINSA_20SM90_TMA_LOAD_IM2COLENSA_14ComposedLayoutINSA_7SwizzleILi2ELi4ELi3EEENSA_18smem_ptr_flag_bitsILi16EEENSX_INSB_IJNSB_IJNSC_ILi8EEENSC_ILi16EEEEEENSB_IJSK_SE_EEENSB_IJSE_NSC_ILi18EEEEEEEEENSB_IJNSB_IJSK_NSC_ILi256EEEEEENSB_IJSE_SZ_EEENSB_IJSZ_NSC_ILi4096EEEEEEEEEEEEEvEENS16_INSA_23SM90_TMA_LOAD_MULTICASTENS18_INS19_ILi3ELi4ELi3EEES1C_NSX_INSB_IJNSB_IJSJ_SE_EEENSB_IJS1D_NSC_ILi4EEEEEES1I_EEENSB_IJS1M_NSB_IJSJ_NSC_ILi512EEEEEENSB_IJSZ_NSC_ILi2048EEEEEEEEEEEEEvEEEENS_8epilogue10collective6detail29Sm90TmaWarpSpecializedAdapterINS29_15DefaultEpilogueISN_NSB_IJNSB_IJllllEEESE_SZ_EEES2E_NS28_6thread17LinearCombinationISN_Li1EffLNS2F_9ScaleType4KindE0ELNS_15FloatRoundStyleE2ESN_EENS_4gemm15EpilogueDefaultEEEEEvvEEEEvNT_6ParamsE --------------------------
	.section	.text._ZN7cutlass13device_kernelINS_4conv6kernel13ConvUniversalINS1_16ConvProblemShapeILNS1_8OperatorE1ELi3EEENS1_10collective14CollectiveConvINS1_46MainloopSm90TmaGmmaWarpSpecializedImplicitGemmILS5_1ELi18ELi3EN4cute5tupleIJNSA_1CILi2EEENSC_ILi1EEESE_EEENS1_36KernelImplicitTmaWarpSpecializedSm90ELi1EEENSB_IJNSC_ILi128EEENSC_ILi64EEENSB_IJNSC_ILi32EEEEEEEEENS_10bfloat16_tESN_NSA_8TiledMMAINSA_8MMA_AtomIJNSA_4SM904GMMA27MMA_64x64x16_F32BF16BF16_SSILNSR_5MajorE0ELST_1ELNSR_7ScaleInE1ELSU_1EEEEEENSA_6LayoutINSB_IJSE_SE_SE_EEENSB_IJNSC_ILi0EEESZ_SZ_EEEEENSB_IJNSA_10UnderscoreES12_S12_EEEEENS7_6detail26Sm90ImplicitGemmTileTraitsINSA_20SM90_TMA_LOAD_IM2COLENSA_14ComposedLayoutINSA_7SwizzleILi2ELi4ELi3EEENSA_18smem_ptr_flag_bitsILi16EEENSX_INSB_IJNSB_IJNSC_ILi8EEENSC_ILi16EEEEEENSB_IJSK_SE_EEENSB_IJSE_NSC_ILi18EEEEEEEEENSB_IJNSB_IJSK_NSC_ILi256EEEEEENSB_IJSE_SZ_EEENSB_IJSZ_NSC_ILi4096EEEEEEEEEEEEEvEENS16_INSA_23SM90_TMA_LOAD_MULTICASTENS18_INS19_ILi3ELi4ELi3EEES1C_NSX_INSB_IJNSB_IJSJ_SE_EEENSB_IJS1D_NSC_ILi4EEEEEES1I_EEENSB_IJS1M_NSB_IJSJ_NSC_ILi512EEEEEENSB_IJSZ_NSC_ILi2048EEEEEEEEEEEEEvEEEENS_8epilogue10collective6detail29Sm90TmaWarpSpecializedAdapterINS29_15DefaultEpilogueISN_NSB_IJNSB_IJllllEEESE_SZ_EEES2E_NS28_6thread17LinearCombinationISN_Li1EffLNS2F_9ScaleType4KindE0ELNS_15FloatRoundStyleE2ESN_EENS_4gemm15EpilogueDefaultEEEEEvvEEEEvNT_6ParamsE,"ax",@progbits
	.align	128
.text._ZN7cutlass13device_kernelINS_4conv6kernel13ConvUniversalINS1_16ConvProblemShapeILNS1_8OperatorE1ELi3EEENS1_10collective14CollectiveConvINS1_46MainloopSm90TmaGmmaWarpSpecializedImplicitGemmILS5_1ELi18ELi3EN4cute5tupleIJNSA_1CILi2EEENSC_ILi1EEESE_EEENS1_36KernelImplicitTmaWarpSpecializedSm90ELi1EEENSB_IJNSC_ILi128EEENSC_ILi64EEENSB_IJNSC_ILi32EEEEEEEEENS_10bfloat16_tESN_NSA_8TiledMMAINSA_8MMA_AtomIJNSA_4SM904GMMA27MMA_64x64x16_F32BF16BF16_SSILNSR_5MajorE0ELST_1ELNSR_7ScaleInE1ELSU_1EEEEEENSA_6LayoutINSB_IJSE_SE_SE_EEENSB_IJNSC_ILi0EEESZ_SZ_EEEEENSB_IJNSA_10UnderscoreES12_S12_EEEEENS7_6detail26Sm90ImplicitGemmTileTraitsINSA_20SM90_TMA_LOAD_IM2COLENSA_14ComposedLayoutINSA_7SwizzleILi2ELi4ELi3EEENSA_18smem_ptr_flag_bitsILi16EEENSX_INSB_IJNSB_IJNSC_ILi8EEENSC_ILi16EEEEEENSB_IJSK_SE_EEENSB_IJSE_NSC_ILi18EEEEEEEEENSB_IJNSB_IJSK_NSC_ILi256EEEEEENSB_IJSE_SZ_EEENSB_IJSZ_NSC_ILi4096EEEEEEEEEEEEEvEENS16_INSA_23SM90_TMA_LOAD_MULTICASTENS18_INS19_ILi3ELi4ELi3EEES1C_NSX_INSB_IJNSB_IJSJ_SE_EEENSB_IJS1D_NSC_ILi4EEEEEES1I_EEENSB_IJS1M_NSB_IJSJ_NSC_ILi512EEEEEENSB_IJSZ_NSC_ILi2048EEEEEEEEEEEEEvEEEENS_8epilogue10collective6detail29Sm90TmaWarpSpecializedAdapterINS29_15DefaultEpilogueISN_NSB_IJNSB_IJllllEEESE_SZ_EEES2E_NS28_6thread17LinearCombinationISN_Li1EffLNS2F_9ScaleType4KindE0ELNS_15FloatRoundStyleE2ESN_EENS_4gemm15EpilogueDefaultEEEEEvvEEEEvNT_6ParamsE:
        .type           _ZN7cutlass13device_kernelINS_4conv6kernel13ConvUniversalINS1_16ConvProblemShapeILNS1_8OperatorE1ELi3EEENS1_10collective14CollectiveConvINS1_46MainloopSm90TmaGmmaWarpSpecializedImplicitGemmILS5_1ELi18ELi3EN4cute5tupleIJNSA_1CILi2EEENSC_ILi1EEESE_EEENS1_36KernelImplicitTmaWarpSpecializedSm90ELi1EEENSB_IJNSC_ILi128EEENSC_ILi64EEENSB_IJNSC_ILi32EEEEEEEEENS_10bfloat16_tESN_NSA_8TiledMMAINSA_8MMA_AtomIJNSA_4SM904GMMA27MMA_64x64x16_F32BF16BF16_SSILNSR_5MajorE0ELST_1ELNSR_7ScaleInE1ELSU_1EEEEEENSA_6LayoutINSB_IJSE_SE_SE_EEENSB_IJNSC_ILi0EEESZ_SZ_EEEEENSB_IJNSA_10UnderscoreES12_S12_EEEEENS7_6detail26Sm90ImplicitGemmTileTraitsINSA_20SM90_TMA_LOAD_IM2COLENSA_14ComposedLayoutINSA_7SwizzleILi2ELi4ELi3EEENSA_18smem_ptr_flag_bitsILi16EEENSX_INSB_IJNSB_IJNSC_ILi8EEENSC_ILi16EEEEEENSB_IJSK_SE_EEENSB_IJSE_NSC_ILi18EEEEEEEEENSB_IJNSB_IJSK_NSC_ILi256EEEEEENSB_IJSE_SZ_EEENSB_IJSZ_NSC_ILi4096EEEEEEEEEEEEEvEENS16_INSA_23SM90_TMA_LOAD_MULTICASTENS18_INS19_ILi3ELi4ELi3EEES1C_NSX_INSB_IJNSB_IJSJ_SE_EEENSB_IJS1D_NSC_ILi4EEEEEES1I_EEENSB_IJS1M_NSB_IJSJ_NSC_ILi512EEEEEENSB_IJSZ_NSC_ILi2048EEEEEEEEEEEEEvEEEENS_8epilogue10collective6detail29Sm90TmaWarpSpecializedAdapterINS29_15DefaultEpilogueISN_NSB_IJNSB_IJllllEEESE_SZ_EEES2E_NS28_6thread17LinearCombinationISN_Li1EffLNS2F_9ScaleType4KindE0ELNS_15FloatRoundStyleE2ESN_EENS_4gemm15EpilogueDefaultEEEEEvvEEEEvNT_6ParamsE,@function
        .size           _ZN7cutlass13device_kernelINS_4conv6kernel13ConvUniversalINS1_16ConvProblemShapeILNS1_8OperatorE1ELi3EEENS1_10collective14CollectiveConvINS1_46MainloopSm90TmaGmmaWarpSpecializedImplicitGemmILS5_1ELi18ELi3EN4cute5tupleIJNSA_1CILi2EEENSC_ILi1EEESE_EEENS1_36KernelImplicitTmaWarpSpecializedSm90ELi1EEENSB_IJNSC_ILi128EEENSC_ILi64EEENSB_IJNSC_ILi32EEEEEEEEENS_10bfloat16_tESN_NSA_8TiledMMAINSA_8MMA_AtomIJNSA_4SM904GMMA27MMA_64x64x16_F32BF16BF16_SSILNSR_5MajorE0ELST_1ELNSR_7ScaleInE1ELSU_1EEEEEENSA_6LayoutINSB_IJSE_SE_SE_EEENSB_IJNSC_ILi0EEESZ_SZ_EEEEENSB_IJNSA_10UnderscoreES12_S12_EEEEENS7_6detail26Sm90ImplicitGemmTileTraitsINSA_20SM90_TMA_LOAD_IM2COLENSA_14ComposedLayoutINSA_7SwizzleILi2ELi4ELi3EEENSA_18smem_ptr_flag_bitsILi16EEENSX_INSB_IJNSB_IJNSC_ILi8EEENSC_ILi16EEEEEENSB_IJSK_SE_EEENSB_IJSE_NSC_ILi18EEEEEEEEENSB_IJNSB_IJSK_NSC_ILi256EEEEEENSB_IJSE_SZ_EEENSB_IJSZ_NSC_ILi4096EEEEEEEEEEEEEvEENS16_INSA_23SM90_TMA_LOAD_MULTICASTENS18_INS19_ILi3ELi4ELi3EEES1C_NSX_INSB_IJNSB_IJSJ_SE_EEENSB_IJS1D_NSC_ILi4EEEEEES1I_EEENSB_IJS1M_NSB_IJSJ_NSC_ILi512EEEEEENSB_IJSZ_NSC_ILi2048EEEEEEEEEEEEEvEEEENS_8epilogue10collective6detail29Sm90TmaWarpSpecializedAdapterINS29_15DefaultEpilogueISN_NSB_IJNSB_IJllllEEESE_SZ_EEES2E_NS28_6thread17LinearCombinationISN_Li1EffLNS2F_9ScaleType4KindE0ELNS_15FloatRoundStyleE2ESN_EENS_4gemm15EpilogueDefaultEEEEEvvEEEEvNT_6ParamsE,(.L_x_176 - _ZN7cutlass13device_kernelINS_4conv6kernel13ConvUniversalINS1_16ConvProblemShapeILNS1_8OperatorE1ELi3EEENS1_10collective14CollectiveConvINS1_46MainloopSm90TmaGmmaWarpSpecializedImplicitGemmILS5_1ELi18ELi3EN4cute5tupleIJNSA_1CILi2EEENSC_ILi1EEESE_EEENS1_36KernelImplicitTmaWarpSpecializedSm90ELi1EEENSB_IJNSC_ILi128EEENSC_ILi64EEENSB_IJNSC_ILi32EEEEEEEEENS_10bfloat16_tESN_NSA_8TiledMMAINSA_8MMA_AtomIJNSA_4SM904GMMA27MMA_64x64x16_F32BF16BF16_SSILNSR_5MajorE0ELST_1ELNSR_7ScaleInE1ELSU_1EEEEEENSA_6LayoutINSB_IJSE_SE_SE_EEENSB_IJNSC_ILi0EEESZ_SZ_EEEEENSB_IJNSA_10UnderscoreES12_S12_EEEEENS7_6detail26Sm90ImplicitGemmTileTraitsINSA_20SM90_TMA_LOAD_IM2COLENSA_14ComposedLayoutINSA_7SwizzleILi2ELi4ELi3EEENSA_18smem_ptr_flag_bitsILi16EEENSX_INSB_IJNSB_IJNSC_ILi8EEENSC_ILi16EEEEEENSB_IJSK_SE_EEENSB_IJSE_NSC_ILi18EEEEEEEEENSB_IJNSB_IJSK_NSC_ILi256EEEEEENSB_IJSE_SZ_EEENSB_IJSZ_NSC_ILi4096EEEEEEEEEEEEEvEENS16_INSA_23SM90_TMA_LOAD_MULTICASTENS18_INS19_ILi3ELi4ELi3EEES1C_NSX_INSB_IJNSB_IJSJ_SE_EEENSB_IJS1D_NSC_ILi4EEEEEES1I_EEENSB_IJS1M_NSB_IJSJ_NSC_ILi512EEEEEENSB_IJSZ_NSC_ILi2048EEEEEEEEEEEEEvEEEENS_8epilogue10collective6detail29Sm90TmaWarpSpecializedAdapterINS29_15DefaultEpilogueISN_NSB_IJNSB_IJllllEEESE_SZ_EEES2E_NS28_6thread17LinearCombinationISN_Li1EffLNS2F_9ScaleType4KindE0ELNS_15FloatRoundStyleE2ESN_EENS_4gemm15EpilogueDefaultEEEEEvvEEEEvNT_6ParamsE)
        .other          _ZN7cutlass13device_kernelINS_4conv6kernel13ConvUniversalINS1_16ConvProblemShapeILNS1_8OperatorE1ELi3EEENS1_10collective14CollectiveConvINS1_46MainloopSm90TmaGmmaWarpSpecializedImplicitGemmILS5_1ELi18ELi3EN4cute5tupleIJNSA_1CILi2EEENSC_ILi1EEESE_EEENS1_36KernelImplicitTmaWarpSpecializedSm90ELi1EEENSB_IJNSC_ILi128EEENSC_ILi64EEENSB_IJNSC_ILi32EEEEEEEEENS_10bfloat16_tESN_NSA_8TiledMMAINSA_8MMA_AtomIJNSA_4SM904GMMA27MMA_64x64x16_F32BF16BF16_SSILNSR_5MajorE0ELST_1ELNSR_7ScaleInE1ELSU_1EEEEEENSA_6LayoutINSB_IJSE_SE_SE_EEENSB_IJNSC_ILi0EEESZ_SZ_EEEEENSB_IJNSA_10UnderscoreES12_S12_EEEEENS7_6detail26Sm90ImplicitGemmTileTraitsINSA_20SM90_TMA_LOAD_IM2COLENSA_14ComposedLayoutINSA_7SwizzleILi2ELi4ELi3EEENSA_18smem_ptr_flag_bitsILi16EEENSX_INSB_IJNSB_IJNSC_ILi8EEENSC_ILi16EEEEEENSB_IJSK_SE_EEENSB_IJSE_NSC_ILi18EEEEEEEEENSB_IJNSB_IJSK_NSC_ILi256EEEEEENSB_IJSE_SZ_EEENSB_IJSZ_NSC_ILi4096EEEEEEEEEEEEEvEENS16_INSA_23SM90_TMA_LOAD_MULTICASTENS18_INS19_ILi3ELi4ELi3EEES1C_NSX_INSB_IJNSB_IJSJ_SE_EEENSB_IJS1D_NSC_ILi4EEEEEES1I_EEENSB_IJS1M_NSB_IJSJ_NSC_ILi512EEEEEENSB_IJSZ_NSC_ILi2048EEEEEEEEEEEEEvEEEENS_8epilogue10collective6detail29Sm90TmaWarpSpecializedAdapterINS29_15DefaultEpilogueISN_NSB_IJNSB_IJllllEEESE_SZ_EEES2E_NS28_6thread17LinearCombinationISN_Li1EffLNS2F_9ScaleType4KindE0ELNS_15FloatRoundStyleE2ESN_EENS_4gemm15EpilogueDefaultEEEEEvvEEEEvNT_6ParamsE,@"STO_CUDA_ENTRY STV_DEFAULT"
_ZN7cutlass13device_kernelINS_4conv6kernel13ConvUniversalINS1_16ConvProblemShapeILNS1_8OperatorE1ELi3EEENS1_10collective14CollectiveConvINS1_46MainloopSm90TmaGmmaWarpSpecializedImplicitGemmILS5_1ELi18ELi3EN4cute5tupleIJNSA_1CILi2EEENSC_ILi1EEESE_EEENS1_36KernelImplicitTmaWarpSpecializedSm90ELi1EEENSB_IJNSC_ILi128EEENSC_ILi64EEENSB_IJNSC_ILi32EEEEEEEEENS_10bfloat16_tESN_NSA_8TiledMMAINSA_8MMA_AtomIJNSA_4SM904GMMA27MMA_64x64x16_F32BF16BF16_SSILNSR_5MajorE0ELST_1ELNSR_7ScaleInE1ELSU_1EEEEEENSA_6LayoutINSB_IJSE_SE_SE_EEENSB_IJNSC_ILi0EEESZ_SZ_EEEEENSB_IJNSA_10UnderscoreES12_S12_EEEEENS7_6detail26Sm90ImplicitGemmTileTraitsINSA_20SM90_TMA_LOAD_IM2COLENSA_14ComposedLayoutINSA_7SwizzleILi2ELi4ELi3EEENSA_18smem_ptr_flag_bitsILi16EEENSX_INSB_IJNSB_IJNSC_ILi8EEENSC_ILi16EEEEEENSB_IJSK_SE_EEENSB_IJSE_NSC_ILi18EEEEEEEEENSB_IJNSB_IJSK_NSC_ILi256EEEEEENSB_IJSE_SZ_EEENSB_IJSZ_NSC_ILi4096EEEEEEEEEEEEEvEENS16_INSA_23SM90_TMA_LOAD_MULTICASTENS18_INS19_ILi3ELi4ELi3EEES1C_NSX_INSB_IJNSB_IJSJ_SE_EEENSB_IJS1D_NSC_ILi4EEEEEES1I_EEENSB_IJS1M_NSB_IJSJ_NSC_ILi512EEEEEENSB_IJSZ_NSC_ILi2048EEEEEEEEEEEEEvEEEENS_8epilogue10collective6detail29Sm90TmaWarpSpecializedAdapterINS29_15DefaultEpilogueISN_NSB_IJNSB_IJllllEEESE_SZ_EEES2E_NS28_6thread17LinearCombinationISN_Li1EffLNS2F_9ScaleType4KindE0ELNS_15FloatRoundStyleE2ESN_EENS_4gemm15EpilogueDefaultEEEEEvvEEEEvNT_6ParamsE:
[----:B------:R-:W-:Y:S01]  /*0000*/  LDC R1, c[0x0][0x28] ;  /* 0x00000a00ff017b82 */ /* 0x000fe20000000800 */
[----:B------:R-:W0:Y:S01]  /*0010*/  S2R R10, SR_TID.X ;  /* 0x00000000000a7919 */ /* 0x000e220000002100 */
[----:B------:R-:W-:Y:S01]  /*0020*/  ELECT P0, URZ, PT ;  /* 0x00000000003f782f */ /* 0x000fe20003800000 */
[----:B------:R-:W-:Y:S01]  /*0030*/  BSSY B0, `(.L_x_0) ;  /* 0x0000010000007945 */ /* 0x000fe20003800000 */
[----:B------:R-:W1:Y:S01]  /*0040*/  S2R R11, SR_CTAID.X ;  /* 0x00000000000b7919 */ /* 0x000e620000002500 */
[--C-:B0-----:R-:W-:Y:S02]  /*0050*/  SHF.R.U32.HI R0, RZ, 0x5, R10.reuse ;  /* 0x00000005ff007819 */ /* 0x101fe4000001160a */
[----:B------:R-:W-:-:S03]  /*0060*/  SHF.R.U32.HI R2, RZ, 0x7, R10 ;  /* 0x00000007ff027819 */ /* 0x000fc6000001160a */
[----:B------:R-:W0:Y:S04]  /*0070*/  SHFL.IDX PT, R3, R0, RZ, 0x1f ;  /* 0x00001fff00037589 */ /* 0x000e2800000e0000 */
[----:B------:R2:W3:Y:S01]  /*0080*/  SHFL.IDX PT, R9, R2, RZ, 0x1f ;  /* 0x00001fff02097589 */ /* 0x0004e200000e0000 */
[----:B0-----:R-:W-:-:S13]  /*0090*/  ISETP.NE.OR P0, PT, R3, RZ, !P0 ;  /* 0x000000ff0300720c */ /* 0x001fda0004705670 */
[----:B-123--:R-:W-:Y:S05]  /*00a0*/  @P0 BRA `(.L_x_1) ;  /* 0x0000000000200947 */ /* 0x00efea0003800000 */
[----:B------:R-:W-:Y:S02]  /*00b0*/  ULDC.64 UR4, c[0x0][0x198] ;  /* 0x0000660000047ab9 */ /* 0x000fe40000000a00 */
[----:B------:R-:W-:Y:S02]  /*00c0*/  UIADD3 UR6, UP0, UR4, 0xf0, URZ ;  /* 0x000000f004067890 */ /* 0x000fe4000ff1e03f */
[----:B------:R-:W-:Y:S02]  /*00d0*/  UIADD3 UR4, UP1, UR4, 0x270, URZ ;  /* 0x0000027004047890 */ /* 0x000fe4000ff3e03f */
[----:B------:R-:W-:Y:S02]  /*00e0*/  UIADD3.X UR7, URZ, UR5, URZ, UP0, !UPT ;  /* 0x000000053f077290 */ /* 0x000fe400087fe43f */
[----:B------:R-:W-:-:S07]  /*00f0*/  UIADD3.X UR5, URZ, UR5, URZ, UP1, !UPT ;  /* 0x000000053f057290 */ /* 0x000fce0008ffe43f */
[----:B------:R0:W-:Y:S02]  /*0100*/  UTMACCTL.PF [UR6] ;  /* 0x00000000060079b9 */ /* 0x0001e40008040000 */
[----:B------:R0:W-:Y:S02]  /*0110*/  UTMACCTL.PF [UR4] ;  /* 0x00000000040079b9 */ /* 0x0001e40008040000 */
[----:B0-----:R-:W-:Y:S01]  /*0120*/  NOP ;  /* 0x0000000000007918 */ /* 0x001fe20000000000 */
.L_x_1:
[----:B------:R-:W-:Y:S05]  /*0130*/  BSYNC B0 ;  /* 0x0000000000007941 */ /* 0x000fea0003800000 */
.L_x_0:
[----:B------:R-:W0:Y:S01]  /*0140*/  SHFL.IDX PT, R0, R0, RZ, 0x1f ;  /* 0x00001fff00007589 */ /* 0x000e2200000e0000 */
[----:B------:R-:W-:Y:S02]  /*0150*/  SHF.R.S32.HI R5, RZ, 0x1f, R10 ;  /* 0x0000001fff057819 */ /* 0x000fe4000001140a */
[----:B------:R-:W-:Y:S01]  /*0160*/  I2FP.F32.U32 R6, R11 ;  /* 0x0000000b00067245 */ /* 0x000fe20000201000 */
[----:B------:R-:W1:Y:S01]  /*0170*/  S2R R12, SR_CTAID.Y ;  /* 0x00000000000c7919 */ /* 0x000e620000002600 */
[----:B------:R-:W-:-:S04]  /*0180*/  LEA.HI R5, R5, R10, RZ, 0x7 ;  /* 0x0000000a05057211 */ /* 0x000fc800078f38ff */
[----:B------:R-:W-:-:S05]  /*0190*/  LOP3.LUT R5, R5, 0xffffff80, RZ, 0xc0, !PT ;  /* 0xffffff8005057812 */ /* 0x000fca00078ec0ff */
[----:B------:R-:W-:-:S05]  /*01a0*/  IMAD.IADD R13, R10, 0x1, -R5 ;  /* 0x000000010a0d7824 */ /* 0x000fca00078e0a05 */
[----:B------:R-:W-:-:S04]  /*01b0*/  SHF.R.S32.HI R2, RZ, 0x1f, R13 ;  /* 0x0000001fff027819 */ /* 0x000fc8000001140d */
[----:B------:R-:W-:Y:S02]  /*01c0*/  LEA.HI R2, R2, R13, RZ, 0x3 ;  /* 0x0000000d02027211 */ /* 0x000fe400078f18ff */
[----:B0-----:R-:W-:Y:S02]  /*01d0*/  ISETP.NE.AND P0, PT, R0, RZ, PT ;  /* 0x000000ff0000720c */ /* 0x001fe40003f05270 */
[--C-:B------:R-:W-:Y:S02]  /*01e0*/  SHF.R.S32.HI R4, RZ, 0x3, R2.reuse ;  /* 0x00000003ff047819 */ /* 0x100fe40000011402 */
[----:B------:R-:W-:Y:S02]  /*01f0*/  SHF.R.S32.HI R5, RZ, 0x1f, R2 ;  /* 0x0000001fff057819 */ /* 0x000fe40000011402 */
[----:B------:R-:W-:-:S07]  /*0200*/  SHF.R.S32.HI R7, RZ, 0x1f, R0 ;  /* 0x0000001fff077819 */ /* 0x000fce0000011400 */
[----:B-1----:R-:W-:Y:S05]  /*0210*/  @P0 BRA `(.L_x_2) ;  /* 0x0000000000d40947 */ /* 0x002fea0003800000 */
[----:B------:R-:W-:Y:S01]  /*0220*/  ELECT P0, URZ, PT ;  /* 0x00000000003f782f */ /* 0x000fe20003800000 */
[----:B------:R-:W-:-:S12]  /*0230*/  BSSY B0, `(.L_x_2) ;  /* 0x0000033000007945 */ /* 0x000fd80003800000 */
[----:B------:R-:W-:Y:S05]  /*0240*/  @!P0 BRA `(.L_x_3) ;  /* 0x0000000000c48947 */ /* 0x000fea0003800000 */
[----:B------:R-:W0:Y:S01]  /*0250*/  S2UR UR8, SR_CgaCtaId ;  /* 0x00000000000879c3 */ /* 0x000e220000008800 */
[----:B------:R-:W-:Y:S01]  /*0260*/  UMOV UR4, 0x400 ;  /* 0x0000040000047882 */ /* 0x000fe20000000000 */
[----:B------:R-:W-:Y:S01]  /*0270*/  UMOV UR5, 0x1 ;  /* 0x0000000100057882 */ /* 0x000fe20000000000 */
[----:B------:R-:W-:Y:S02]  /*0280*/  UMOV UR6, 0x2 ;  /* 0x0000000200067882 */ /* 0x000fe40000000000 */
[----:B------:R-:W-:-:S04]  /*0290*/  UIADD3 UR6, -UR6, 0x100000, URZ ;  /* 0x0010000006067890 */ /* 0x000fc8000fffe13f */
[----:B------:R-:W-:Y:S02]  /*02a0*/  USHF.L.U32 UR7, UR6, 0xb, URZ ;  /* 0x0000000b06077899 */ /* 0x000fe4000800063f */
[----:B------:R-:W-:Y:S02]  /*02b0*/  USHF.L.U32 UR6, UR6, 0x1, URZ ;  /* 0x0000000106067899 */ /* 0x000fe4000800063f */
[----:B0-----:R-:W-:Y:S02]  /*02c0*/  ULEA UR8, UR8, UR4, 0x18 ;  /* 0x0000000408087291 */ /* 0x001fe4000f8ec03f */
[----:B------:R-:W-:-:S04]  /*02d0*/  UIADD3 UR4, -UR5, 0x100000, URZ ;  /* 0x0010000005047890 */ /* 0x000fc8000fffe13f */
[----:B------:R-:W-:Y:S02]  /*02e0*/  USHF.L.U32 UR5, UR4, 0xb, URZ ;  /* 0x0000000b04057899 */ /* 0x000fe4000800063f */
[----:B------:R-:W-:Y:S01]  /*02f0*/  USHF.L.U32 UR4, UR4, 0x1, URZ ;  /* 0x0000000104047899 */ /* 0x000fe2000800063f */
[----:B------:R-:W0:Y:S11]  /*0300*/  FENCE.VIEW.ASYNC.S ;  /* 0x00000000000073c6 */ /* 0x000e360000000000 */
[----:B0-----:R0:W1:Y:S01]  /*0310*/  SYNCS.EXCH.64 URZ, [UR8+0x36000], UR4 ;  /* 0x03600004083f75b2 */ /* 0x0010620008000100 */
[----:B------:R0:W2:Y:S01]  /*0320*/  SYNCS.EXCH.64 URZ, [UR8+0x36090], UR6 ;  /* 0x03609006083f75b2 */ /* 0x0000a20008000100 */
[----:B------:R0:W3:Y:S01]  /*0330*/  SYNCS.EXCH.64 URZ, [UR8+0x36008], UR4 ;  /* 0x03600804083f75b2 */ /* 0x0000e20008000100 */
[----:B------:R0:W4:Y:S01]  /*0340*/  SYNCS.EXCH.64 URZ, [UR8+0x36098], UR6 ;  /* 0x03609806083f75b2 */ /* 0x0001220008000100 */
[----:B------:R0:W0:Y:S01]  /*0350*/  SYNCS.EXCH.64 URZ, [UR8+0x36010], UR4 ;  /* 0x03601004083f75b2 */ /* 0x0000220008000100 */
        /* <DEDUP_REMOVED lines=31> */
[----:B-1234-:R-:W-:Y:S01]  /*0550*/  NOP ;  /* 0x0000000000007918 */ /* 0x01efe20000000000 */
.L_x_3:
[----:B0-----:R-:W-:Y:S05]  /*0560*/  BSYNC B0 ;  /* 0x0000000000007941 */ /* 0x001fea0003800000 */
.L_x_2:
[----:B------:R-:W-:Y:S01]  /*0570*/  ULDC UR4, c[0x0][0x150] ;  /* 0x0000540000047ab9 */ /* 0x000fe20000000800 */
[----:B------:R-:W-:Y:S01]  /*0580*/  LEA.HI R5, R5, R4, RZ, 0x2 ;  /* 0x0000000405057211 */ /* 0x000fe200078f10ff */
[----:B------:R-:W-:Y:S01]  /*0590*/  FMUL R6, R6, UR4 ;  /* 0x0000000406067c20 */ /* 0x000fe20008400000 */
[----:B------:R-:W-:Y:S01]  /*05a0*/  LEA.HI R7, R7, R0, RZ, 0x2 ;  /* 0x0000000007077211 */ /* 0x000fe200078f10ff */
[----:B------:R-:W-:Y:S01]  /*05b0*/  ULDC UR4, c[0x0][0x154] ;  /* 0x0000550000047ab9 */ /* 0x000fe20000000800 */
[----:B------:R-:W-:Y:S01]  /*05c0*/  LOP3.LUT R5, R5, 0xfffffffc, RZ, 0xc0, !PT ;  /* 0xfffffffc05057812 */ /* 0x000fe200078ec0ff */
[----:B------:R-:W0:Y:S01]  /*05d0*/  LDC R14, c[0x0][0x140] ;  /* 0x00005000ff0e7b82 */ /* 0x000e220000000800 */
[----:B------:R-:W-:Y:S01]  /*05e0*/  LOP3.LUT R7, R7, 0x3ffffffc, RZ, 0xc0, !PT ;  /* 0x3ffffffc07077812 */ /* 0x000fe200078ec0ff */
[----:B------:R-:W1:Y:S01]  /*05f0*/  F2I.U32.TRUNC.NTZ R6, R6 ;  /* 0x0000000600067305 */ /* 0x000e62000020f000 */
[----:B------:R-:W-:Y:S01]  /*0600*/  I2FP.F32.U32 R2, R12 ;  /* 0x0000000c00027245 */ /* 0x000fe20000201000 */
[----:B------:R-:W-:Y:S01]  /*0610*/  IMAD.IADD R5, R4, 0x1, -R5 ;  /* 0x0000000104057824 */ /* 0x000fe200078e0a05 */
[----:B------:R-:W-:Y:S01]  /*0620*/  LOP3.LUT P0, RZ, R13, 0x7, RZ, 0xc0, !PT ;  /* 0x000000070dff7812 */ /* 0x000fe2000780c0ff */
[----:B------:R-:W-:Y:S01]  /*0630*/  IMAD.IADD R0, R0, 0x1, -R7 ;  /* 0x0000000100007824 */ /* 0x000fe200078e0a07 */
[----:B------:R-:W-:Y:S01]  /*0640*/  ISETP.NE.AND P3, PT, R9, 0x1, PT ;  /* 0x000000010900780c */ /* 0x000fe20003f65270 */
[----:B------:R-:W-:Y:S01]  /*0650*/  FMUL R8, R2, UR4 ;  /* 0x0000000402087c20 */ /* 0x000fe20008400000 */
[----:B------:R-:W-:Y:S01]  /*0660*/  ULDC UR4, c[0x0][0x144] ;  /* 0x0000510000047ab9 */ /* 0x000fe20000000800 */
[----:B------:R-:W-:Y:S01]  /*0670*/  IMAD R5, R0, 0x4, R5 ;  /* 0x0000000400057824 */ /* 0x000fe200078e0205 */
[----:B------:R-:W-:Y:S01]  /*0680*/  NOP ;  /* 0x0000000000007918 */ /* 0x000fe20000000000 */
[----:B------:R-:W-:-:S02]  /*0690*/  NOP ;  /* 0x0000000000007918 */ /* 0x000fc40000000000 */
[----:B------:R-:W2:Y:S01]  /*06a0*/  F2I.U32.TRUNC.NTZ R8, R8 ;  /* 0x0000000800087305 */ /* 0x000ea2000020f000 */
[----:B------:R-:W-:Y:S01]  /*06b0*/  LEA.HI R0, R5, R5, RZ, 0x1 ;  /* 0x0000000505007211 */ /* 0x000fe200078f08ff */
[----:B-1----:R-:W-:-:S03]  /*06c0*/  IMAD.MOV R2, RZ, RZ, -R6 ;  /* 0x000000ffff027224 */ /* 0x002fc600078e0a06 */
[----:B------:R-:W-:Y:S01]  /*06d0*/  LOP3.LUT R0, R0, 0xfffffffe, RZ, 0xc0, !PT ;  /* 0xfffffffe00007812 */ /* 0x000fe200078ec0ff */
[----:B------:R-:W-:Y:S01]  /*06e0*/  IMAD R7, R2, UR4, R11 ;  /* 0x0000000402077c24 */ /* 0x000fe2000f8e020b */
[----:B------:R-:W-:Y:S01]  /*06f0*/  ULDC UR4, c[0x0][0x148] ;  /* 0x0000520000047ab9 */ /* 0x000fe20000000800 */
[C---:B------:R-:W-:Y:S01]  /*0700*/  IMAD.SHL.U32 R2, R5.reuse, 0x4, RZ ;  /* 0x0000000405027824 */ /* 0x040fe200078e00ff */
[----:B0-----:R-:W-:Y:S01]  /*0710*/  ISETP.EQ.U32.AND P1, PT, R14, 0x1, PT ;  /* 0x000000010e00780c */ /* 0x001fe20003f22070 */
[----:B------:R-:W-:-:S03]  /*0720*/  IMAD.IADD R0, R5, 0x1, -R0 ;  /* 0x0000000105007824 */ /* 0x000fc600078e0a00 */
[----:B------:R-:W-:Y:S01]  /*0730*/  LOP3.LUT R2, R5, 0xc, R2, 0x78, !PT ;  /* 0x0000000c05027812 */ /* 0x000fe200078e7802 */
[----:B--2---:R-:W-:Y:S01]  /*0740*/  IMAD.MOV R5, RZ, RZ, -R8 ;  /* 0x000000ffff057224 */ /* 0x004fe200078e0a08 */
[----:B------:R-:W-:Y:S02]  /*0750*/  ISETP.NE.AND P4, PT, R0, R7, PT ;  /* 0x000000070000720c */ /* 0x000fe40003f85270 */
[----:B------:R-:W-:Y:S01]  /*0760*/  SHF.R.S32.HI R0, RZ, 0x1f, R3 ;  /* 0x0000001fff007819 */ /* 0x000fe20000011403 */
[----:B------:R-:W-:Y:S01]  /*0770*/  IMAD R5, R5, UR4, R12 ;  /* 0x0000000405057c24 */ /* 0x000fe2000f8e020c */
[----:B------:R-:W-:Y:S02]  /*0780*/  ISETP.LT.U32.AND P0, PT, R2, 0x2, !P0 ;  /* 0x000000020200780c */ /* 0x000fe40004701070 */
[----:B------:R-:W-:-:S04]  /*0790*/  LEA.HI R0, R0, R3, RZ, 0x2 ;  /* 0x0000000300007211 */ /* 0x000fc800078f10ff */
[----:B------:R-:W-:-:S03]  /*07a0*/  LOP3.LUT R0, R0, 0xfffffffc, RZ, 0xc0, !PT ;  /* 0xfffffffc00007812 */ /* 0x000fc600078ec0ff */
[----:B------:R-:W-:Y:S02]  /*07b0*/  @P4 LEA.HI R4, R2, R2, RZ, 0x1 ;  /* 0x0000000202044211 */ /* 0x000fe400078f08ff */
[----:B------:R-:W-:Y:S02]  /*07c0*/  IMAD.IADD R8, R3, 0x1, -R0 ;  /* 0x0000000103087824 */ /* 0x000fe400078e0a00 */
[----:B------:R-:W-:-:S03]  /*07d0*/  @P4 SHF.R.S32.HI R4, RZ, 0x1, R4 ;  /* 0x00000001ff044819 */ /* 0x000fc60000011404 */
[----:B------:R-:W-:Y:S02]  /*07e0*/  LOP3.LUT P2, RZ, R9, R8, RZ, 0xfc, !PT ;  /* 0x0000000809ff7212 */ /* 0x000fe4000784fcff */
[----:B------:R-:W-:Y:S01]  /*07f0*/  @P4 ISETP.NE.AND P5, PT, R4, R5, PT ;  /* 0x000000050400420c */ /* 0x000fe20003fa5270 */
[----:B------:R-:W-:Y:S01]  /*0800*/  IMAD.MOV.U32 R4, RZ, RZ, 0x1 ;  /* 0x00000001ff047424 */ /* 0x000fe200078e00ff */
[----:B------:R-:W-:Y:S02]  /*0810*/  SEL R3, RZ, 0x1, P2 ;  /* 0x00000001ff037807 */ /* 0x000fe40001000000 */
[----:B------:R-:W-:Y:S02]  /*0820*/  SEL R5, RZ, 0x1, !P0 ;  /* 0x00000001ff057807 */ /* 0x000fe40004000000 */
[----:B------:R-:W-:Y:S02]  /*0830*/  @P4 SEL R4, RZ, 0x1, P5 ;  /* 0x00000001ff044807 */ /* 0x000fe40002800000 */
[----:B------:R-:W-:-:S02]  /*0840*/  SEL R3, R3, 0x2, P3 ;  /* 0x0000000203037807 */ /* 0x000fc40001800000 */
[----:B------:R-:W-:Y:S01]  /*0850*/  LOP3.LUT R4, R4, R5, RZ, 0xc0, !PT ;  /* 0x0000000504047212 */ /* 0x000fe200078ec0ff */
[----:B------:R-:W-:Y:S06]  /*0860*/  @!P1 BRA `(.L_x_4) ;  /* 0x0000000000089947 */ /* 0x000fec0003800000 */
[----:B------:R-:W-:Y:S01]  /*0870*/  UCGABAR_ARV ;  /* 0x00000000000079c7 */ /* 0x000fe20008000000 */
[----:B------:R-:W-:Y:S05]  /*0880*/  BRA `(.L_x_5) ;  /* 0x0000000000047947 */ /* 0x000fea0003800000 */
.L_x_4:
[----:B------:R-:W-:Y:S01]  /*0890*/  NOP ;  /* 0x0000000000007918 */ /* 0x000fe20000000000 */
.L_x_5:
[----:B------:R-:W-:Y:S01]  /*08a0*/  ULDC.64 UR4, c[0x0][0x618] ;  /* 0x0001860000047ab9 */ /* 0x000fe20000000a00 */
[----:B------:R-:W-:Y:S01]  /*08b0*/  ULDC.64 UR12, c[0x0][0x208] ;  /* 0x00008200000c7ab9 */ /* 0x000fe20000000a00 */
[----:B------:R-:W-:-:S04]  /*08c0*/  ISETP.NE.U32.AND P0, PT, RZ, UR4, PT ;  /* 0x00000004ff007c0c */ /* 0x000fc8000bf05070 */
[----:B------:R-:W-:-:S13]  /*08d0*/  ISETP.NE.AND.EX P0, PT, RZ, UR5, PT, P0 ;  /* 0x00000005ff007c0c */ /* 0x000fda000bf05300 */
[----:B------:R-:W-:Y:S05]  /*08e0*/  @!P0 BRA `(.L_x_6) ;  /* 0x00000000001c8947 */ /* 0x000fea0003800000 */
[----:B------:R-:W0:Y:S02]  /*08f0*/  LDC.64 R6, c[0x0][0x618] ;  /* 0x00018600ff067b82 */ /* 0x000e240000000a00 */
[----:B0-----:R-:W2:Y:S02]  /*0900*/  LDG.E.64 R6, desc[UR12][R6.64] ;  /* 0x0000000c06067981 */ /* 0x001ea4000c1e1b00 */
[----:B--2---:R-:W-:-:S04]  /*0910*/  ISETP.NE.U32.AND P0, PT, R6, RZ, PT ;  /* 0x000000ff0600720c */ /* 0x004fc80003f05070 */
[----:B------:R-:W-:-:S13]  /*0920*/  ISETP.NE.AND.EX P0, PT, R7, RZ, PT, P0 ;  /* 0x000000ff0700720c */ /* 0x000fda0003f05300 */
[----:B------:R-:W-:Y:S05]  /*0930*/  @!P0 BRA `(.L_x_6) ;  /* 0x0000000000088947 */ /* 0x000fea0003800000 */
[----:B------:R0:W5:Y:S01]  /*0940*/  LD.E R0, desc[UR12][R6.64] ;  /* 0x0000000c06007980 */ /* 0x000162000c101900 */
[----:B------:R-:W-:Y:S05]  /*0950*/  BRA `(.L_x_7) ;  /* 0x0000000000207947 */ /* 0x000fea0003800000 */
.L_x_6:
[----:B------:R-:W-:Y:S02]  /*0960*/  ULDC.64 UR4, c[0x0][0x608] ;  /* 0x0001820000047ab9 */ /* 0x000fe40000000a00 */
[----:B------:R-:W-:-:S04]  /*0970*/  ISETP.NE.U32.AND P0, PT, RZ, UR4, PT ;  /* 0x00000004ff007c0c */ /* 0x000fc8000bf05070 */
[----:B------:R-:W-:-:S13]  /*0980*/  ISETP.NE.AND.EX P0, PT, RZ, UR5, PT, P0 ;  /* 0x00000005ff007c0c */ /* 0x000fda000bf05300 */
[----:B------:R-:W-:Y:S05]  /*0990*/  @!P0 BRA `(.L_x_8) ;  /* 0x00000000000c8947 */ /* 0x000fea0003800000 */
[----:B------:R-:W0:Y:S02]  /*09a0*/  LDC.64 R6, c[0x0][0x608] ;  /* 0x00018200ff067b82 */ /* 0x000e240000000a00 */
[----:B0-----:R1:W5:Y:S01]  /*09b0*/  LDG.E R0, desc[UR12][R6.64] ;  /* 0x0000000c06007981 */ /* 0x001362000c1e1900 */
[----:B------:R-:W-:Y:S05]  /*09c0*/  BRA `(.L_x_7) ;  /* 0x0000000000047947 */ /* 0x000fea0003800000 */
.L_x_8:
[----:B------:R-:W2:Y:S02]  /*09d0*/  LDC R0, c[0x0][0x600] ;  /* 0x00018000ff007b82 */ /* 0x000ea40000000800 */
.L_x_7:
[----:B------:R-:W-:Y:S02]  /*09e0*/  ULDC.64 UR4, c[0x0][0x620] ;  /* 0x0001880000047ab9 */ /* 0x000fe40000000a00 */
[----:B------:R-:W-:-:S04]  /*09f0*/  ISETP.NE.U32.AND P0, PT, RZ, UR4, PT ;  /* 0x00000004ff007c0c */ /* 0x000fc8000bf05070 */
[----:B------:R-:W-:-:S13]  /*0a00*/  ISETP.NE.AND.EX P0, PT, RZ, UR5, PT, P0 ;  /* 0x00000005ff007c0c */ /* 0x000fda000bf05300 */
[----:B------:R-:W-:Y:S05]  /*0a10*/  @!P0 BRA `(.L_x_9) ;  /* 0x00000000001c8947 */ /* 0x000fea0003800000 */
[----:B01----:R-:W0:Y:S02]  /*0a20*/  LDC.64 R6, c[0x0][0x620] ;  /* 0x00018800ff067b82 */ /* 0x003e240000000a00 */
[----:B0-----:R-:W3:Y:S02]  /*0a30*/  LDG.E.64 R6, desc[UR12][R6.64] ;  /* 0x0000000c06067981 */ /* 0x001ee4000c1e1b00 */
[----:B---3--:R-:W-:-:S04]  /*0a40*/  ISETP.NE.U32.AND P0, PT, R6, RZ, PT ;  /* 0x000000ff0600720c */ /* 0x008fc80003f05070 */
[----:B------:R-:W-:-:S13]  /*0a50*/  ISETP.NE.AND.EX P0, PT, R7, RZ, PT, P0 ;  /* 0x000000ff0700720c */ /* 0x000fda0003f05300 */
[----:B------:R-:W-:Y:S05]  /*0a60*/  @!P0 BRA `(.L_x_9) ;  /* 0x0000000000088947 */ /* 0x000fea0003800000 */
[----:B------:R0:W5:Y:S01]  /*0a70*/  LD.E R14, desc[UR12][R6.64] ;  /* 0x0000000c060e7980 */ /* 0x000162000c101900 */
[----:B------:R-:W-:Y:S05]  /*0a80*/  BRA `(.L_x_10) ;  /* 0x0000000000207947 */ /* 0x000fea0003800000 */
.L_x_9:
[----:B------:R-:W-:Y:S02]  /*0a90*/  ULDC.64 UR4, c[0x0][0x610] ;  /* 0x0001840000047ab9 */ /* 0x000fe40000000a00 */
[----:B------:R-:W-:-:S04]  /*0aa0*/  ISETP.NE.U32.AND P0, PT, RZ, UR4, PT ;  /* 0x00000004ff007c0c */ /* 0x000fc8000bf05070 */
[----:B------:R-:W-:-:S13]  /*0ab0*/  ISETP.NE.AND.EX P0, PT, RZ, UR5, PT, P0 ;  /* 0x00000005ff007c0c */ /* 0x000fda000bf05300 */
[----:B------:R-:W-:Y:S05]  /*0ac0*/  @!P0 BRA `(.L_x_11) ;  /* 0x00000000000c8947 */ /* 0x000fea0003800000 */
[----:B------:R-:W3:Y:S02]  /*0ad0*/  LDC.64 R14, c[0x0][0x610] ;  /* 0x00018400ff0e7b82 */ /* 0x000ee40000000a00 */
[----:B---3--:R3:W5:Y:S01]  /*0ae0*/  LDG.E R14, desc[UR12][R14.64] ;  /* 0x0000000c0e0e7981 */ /* 0x008762000c1e1900 */
[----:B------:R-:W-:Y:S05]  /*0af0*/  BRA `(.L_x_10) ;  /* 0x0000000000047947 */ /* 0x000fea0003800000 */
.L_x_11:
[----:B------:R-:W4:Y:S02]  /*0b00*/  LDC R14, c[0x0][0x604] ;  /* 0x00018100ff0e7b82 */ /* 0x000f240000000800 */
.L_x_10:
[----:B------:R-:W1:Y:S01]  /*0b10*/  LDC R5, c[0x0][0x3e8] ;  /* 0x0000fa00ff057b82 */ /* 0x000e620000000800 */
[----:B------:R-:W-:Y:S01]  /*0b20*/  ULDC UR4, c[0x0][0x3dc] ;  /* 0x0000f70000047ab9 */ /* 0x000fe20000000800 */
[----:B------:R-:W-:Y:S01]  /*0b30*/  ULDC.64 UR6, c[0x0][0x3e0] ;  /* 0x0000f80000067ab9 */ /* 0x000fe20000000a00 */
[----:B------:R-:W-:Y:S02]  /*0b40*/  UIADD3 UR4, UR4, 0x1f, URZ ;  /* 0x0000001f04047890 */ /* 0x000fe4000fffe03f */
[----:B------:R-:W-:Y:S02]  /*0b50*/  UIMAD UR6, UR7, UR6, URZ ;  /* 0x00000006070672a4 */ /* 0x000fe4000f8e023f */
[----:B------:R-:W-:-:S04]  /*0b60*/  USHF.R.S32.HI UR5, URZ, 0x1f, UR4 ;  /* 0x0000001f3f057899 */ /* 0x000fc80008011404 */
[----:B------:R-:W-:-:S04]  /*0b70*/  ULEA.HI UR5, UR5, UR4, URZ, 0x5 ;  /* 0x0000000405057291 */ /* 0x000fc8000f8f283f */
[----:B------:R-:W-:Y:S01]  /*0b80*/  USHF.R.S32.HI UR15, URZ, 0x5, UR5 ;  /* 0x000000053f0f7899 */ /* 0x000fe20008011405 */
[----:B-1----:R-:W-:-:S05]  /*0b90*/  IMAD R5, R5, UR6, RZ ;  /* 0x0000000605057c24 */ /* 0x002fca000f8e02ff */
[----:B------:R-:W-:Y:S01]  /*0ba0*/  IMAD R5, R5, UR15, RZ ;  /* 0x0000000f05057c24 */ /* 0x000fe2000f8e02ff */
[----:B------:R-:W-:Y:S06]  /*0bb0*/  @!P1 BRA `(.L_x_12) ;  /* 0x00000000000c9947 */ /* 0x000fec0003800000 */
[----:B------:R-:W-:Y:S01]  /*0bc0*/  UCGABAR_WAIT ;  /* 0x0000000000007dc7 */ /* 0x000fe20008000000 */
[----:B------:R-:W-:Y:S01]  /*0bd0*/  CCTL.IVALL ;  /* 0x00000000ff00798f */ /* 0x000fe20002000000 */
[----:B------:R-:W-:Y:S05]  /*0be0*/  BRA `(.L_x_13) ;  /* 0x0000000000047947 */ /* 0x000fea0003800000 */
.L_x_12:
[----:B------:R-:W-:Y:S06]  /*0bf0*/  BAR.SYNC.DEFER_BLOCKING 0x0 ;  /* 0x0000000000007b1d */ /* 0x000fec0000010000 */
.L_x_13:
[----:B------:R-:W-:-:S13]  /*0c00*/  ISETP.NE.AND P0, PT, R9, RZ, PT ;  /* 0x000000ff0900720c */ /* 0x000fda0003f05270 */
[----:B------:R-:W-:Y:S05]  /*0c10*/  @!P0 BRA `(.L_x_14) ;  /* 0x00000054009c8947 */ /* 0x000fea0003800000 */
[----:B------:R-:W-:-:S13]  /*0c20*/  ISETP.NE.AND P0, PT, R9, 0x1, PT ;  /* 0x000000010900780c */ /* 0x000fda0003f05270 */
[----:B------:R-:W-:Y:S05]  /*0c30*/  @P0 EXIT ;  /* 0x000000000000094d */ /* 0x000fea0003800000 */
[----:B------:R-:W-:Y:S01]  /*0c40*/  ISETP.GE.AND P0, PT, R5, 0x1, PT ;  /* 0x000000010500780c */ /* 0x000fe20003f06270 */
[----:B------:R-:W-:Y:S01]  /*0c50*/  UMOV UR4, URZ ;  /* 0x0000003f00047c82 */ /* 0x000fe20008000000 */
[----:B------:R-:W-:Y:S02]  /*0c60*/  CS2R R54, SRZ ;  /* 0x0000000000367805 */ /* 0x000fe4000001ff00 */
[----:B------:R-:W-:Y:S02]  /*0c70*/  CS2R R56, SRZ ;  /* 0x0000000000387805 */ /* 0x000fe4000001ff00 */
[----:B------:R-:W-:Y:S02]  /*0c80*/  CS2R R58, SRZ ;  /* 0x00000000003a7805 */ /* 0x000fe4000001ff00 */
[----:B------:R-:W-:Y:S02]  /*0c90*/  CS2R R60, SRZ ;  /* 0x00000000003c7805 */ /* 0x000fe4000001ff00 */
[----:B------:R-:W-:-:S02]  /*0ca0*/  CS2R R62, SRZ ;  /* 0x00000000003e7805 */ /* 0x000fc4000001ff00 */
[----:B------:R-:W-:Y:S02]  /*0cb0*/  CS2R R64, SRZ ;  /* 0x0000000000407805 */ /* 0x000fe4000001ff00 */
        /* <DEDUP_REMOVED lines=25> */
[----:B------:R-:W-:Y:S01]  /*0e50*/  CS2R R52, SRZ ;  /* 0x0000000000347805 */ /* 0x000fe2000001ff00 */
[----:B------:R-:W-:Y:S06]  /*0e60*/  @!P0 BRA `(.L_x_15) ;  /* 0x00000000009c8947 */ /* 0x000fec0003800000 */
[----:B0-----:R-:W-:-:S04]  /*0e70*/  LOP3.LUT R6, R3, 0x1, RZ, 0xfc, !PT ;  /* 0x0000000103067812 */ /* 0x001fc800078efcff */
[----:B------:R-:W-:-:S13]  /*0e80*/  ISETP.NE.AND P1, PT, R6, 0x3, PT ;  /* 0x000000030600780c */ /* 0x000fda0003f25270 */
[----:B------:R-:W-:Y:S05]  /*0e90*/  @!P1 BRA `(.L_x_16) ;  /* 0x0000000000049947 */ /* 0x000fea0003800000 */
[----:B------:R-:W-:Y:S01]  /*0ea0*/  BPT.TRAP 0x1 ;  /* 0x000000040000795c */ /* 0x000fe20000300000 */
.L_x_16:
[----:B------:R-:W0:Y:S01]  /*0eb0*/  S2UR UR5, SR_CgaCtaId ;  /* 0x00000000000579c3 */ /* 0x000e220000008800 */
[----:B------:R-:W-:Y:S01]  /*0ec0*/  SHF.L.U32 R6, RZ, 0x1f, RZ ;  /* 0x0000001fff067819 */ /* 0x000fe200000006ff */
[----:B------:R-:W-:Y:S02]  /*0ed0*/  UMOV UR4, 0x400 ;  /* 0x0000040000047882 */ /* 0x000fe40000000000 */
[----:B0-----:R-:W-:-:S12]  /*0ee0*/  ULEA UR5, UR5, UR4, 0x18 ;  /* 0x0000000405057291 */ /* 0x001fd8000f8ec03f */
.L_x_17:
[----:B0-----:R-:W-:-:S04]  /*0ef0*/  IMAD.U32 R7, RZ, RZ, UR5 ;  /* 0x00000005ff077e24 */ /* 0x001fc8000f8e00ff */
[----:B------:R0:W1:Y:S03]  /*0f00*/  SYNCS.PHASECHK.TRANS64.TRYWAIT P1, [R7+URZ+0x36000], R6 ;  /* 0x03600006070075a7 */ /* 0x000066000802017f */
[----:B-1----:R-:W-:Y:S05]  /*0f10*/  @!P1 NANOSLEEP.SYNCS 0x989680 ;  /* 0x009896800000995d */ /* 0x002fea0003900000 */
[----:B------:R-:W1:Y:S02]  /*0f20*/  @!P1 SYNCS.PHASECHK.TRANS64 P1, [R7+URZ+0x36000], R6 ;  /* 0x03600006070095a7 */ /* 0x000e64000802007f */
[----:B-1----:R-:W-:Y:S05]  /*0f30*/  @!P1 BRA `(.L_x_17) ;  /* 0xfffffffc00ec9947 */ /* 0x002fea000383ffff */
[----:B------:R-:W-:Y:S01]  /*0f40*/  USHF.R.U32.HI UR4, URZ, 0x4, UR5 ;  /* 0x000000043f047899 */ /* 0x000fe20008011605 */
[----:B------:R-:W-:Y:S01]  /*0f50*/  WARPGROUP.ARRIVE ;  /* 0x00000000000079c5 */ /* 0x000fe20000000000 */
[----:B------:R-:W-:Y:S02]  /*0f60*/  UIADD3 UR5, UR5, 0x24000, URZ ;  /* 0x0002400005057890 */ /* 0x000fe4000fffe03f */
[----:B------:R-:W-:Y:S02]  /*0f70*/  ULOP3.LUT UR4, UR4, 0x3fff, URZ, 0xc0, !UPT ;  /* 0x00003fff04047892 */ /* 0x000fe4000f8ec03f */
[----:B------:R-:W-:Y:S02]  /*0f80*/  USHF.R.U32.HI UR5, URZ, 0x4, UR5 ;  /* 0x000000043f057899 */ /* 0x000fe40008011605 */
[----:B------:R-:W-:Y:S02]  /*0f90*/  ULOP3.LUT UR10, UR4, 0x10000, URZ, 0xfc, !UPT ;  /* 0x00010000040a7892 */ /* 0x000fe4000f8efc3f */
[----:B------:R-:W-:-:S02]  /*0fa0*/  ULOP3.LUT UR8, UR5, 0x3fff, URZ, 0xc0, !UPT ;  /* 0x00003fff05087892 */ /* 0x000fc4000f8ec03f */
[----:B------:R-:W-:Y:S01]  /*0fb0*/  UIADD3 UR9, UR10, 0x100, URZ ;  /* 0x000001000a097890 */ /* 0x000fe2000fffe03f */
[----:B------:R-:W-:Y:S02]  /*0fc0*/  UMOV UR7, 0x40000040 ;  /* 0x4000004000077882 */ /* 0x000fe40000000000 */
[----:B------:R-:W-:Y:S01]  /*0fd0*/  UMOV UR4, UR10 ;  /* 0x0000000a00047c82 */ /* 0x000fe20008000000 */
[----:B------:R-:W-:Y:S01]  /*0fe0*/  UMOV UR5, 0x80000020 ;  /* 0x8000002000057882 */ /* 0x000fe20000000000 */
[----:B------:R-:W-:Y:S02]  /*0ff0*/  UMOV UR6, UR8 ;  /* 0x0000000800067c82 */ /* 0x000fe40008000000 */
[----:B------:R-:W-:Y:S01]  /*1000*/  HGMMA.64x64x16.F32.BF16 R56, gdesc[UR4].tnspB, RZ, !UPT ;  /* 0x40e00000043879f0 */ /* 0x000fe2000c7018ff */
[----:B------:R-:W-:Y:S01]  /*1010*/  UMOV UR4, UR9 ;  /* 0x0000000900047c82 */ /* 0x000fe20008000000 */
[----:B------:R-:W-:Y:S02]  /*1020*/  UMOV UR5, 0x80000020 ;  /* 0x8000002000057882 */ /* 0x000fe40000000000 */
[----:B------:R-:W-:Y:S01]  /*1030*/  HGMMA.64x64x16.F32.BF16 R24, gdesc[UR4].tnspB, RZ, !UPT ;  /* 0x40e00000041879f0 */ /* 0x000fe2000c7018ff */
[----:B------:R-:W-:-:S02]  /*1040*/  UIADD3 UR4, UR10, 0x2, URZ ;  /* 0x000000020a047890 */ /* 0x000fc4000fffe03f */
[----:B------:R-:W-:Y:S02]  /*1050*/  UIADD3 UR6, UR8, 0x80, URZ ;  /* 0x0000008008067890 */ /* 0x000fe4000fffe03f */
[----:B------:R-:W-:Y:S01]  /*1060*/  UIADD3 UR8, UR10, 0x102, URZ ;  /* 0x000001020a087890 */ /* 0x000fe2000fffe03f */
[----:B------:R-:W-:Y:S01]  /*1070*/  UMOV UR5, 0x80000020 ;  /* 0x8000002000057882 */ /* 0x000fe20000000000 */
[----:B------:R-:W-:-:S05]  /*1080*/  UMOV UR7, 0x40000040 ;  /* 0x4000004000077882 */ /* 0x000fca0000000000 */
[----:B------:R-:W-:Y:S01]  /*1090*/  HGMMA.64x64x16.F32.BF16 R56, gdesc[UR4].tnspB, R56 ;  /* 0x40e00000043879f0 */ /* 0x000fe20008701838 */
[----:B------:R-:W-:Y:S01]  /*10a0*/  UMOV UR4, UR8 ;  /* 0x0000000800047c82 */ /* 0x000fe20008000000 */
[----:B------:R-:W-:Y:S02]  /*10b0*/  UMOV UR5, 0x80000020 ;  /* 0x8000002000057882 */ /* 0x000fe40000000000 */
[----:B------:R-:W-:Y:S01]  /*10c0*/  HGMMA.64x64x16.F32.BF16 R24, gdesc[UR4].tnspB, R24, gsb0 ;  /* 0x40e00000041879f0 */ /* 0x000fe20008001818 */
[----:B------:R-:W-:-:S05]  /*10d0*/  UMOV UR4, 0x1 ;  /* 0x0000000100047882 */ /* 0x000fca0000000000 */
.L_x_15:
[----:B0-----:R-:W-:-:S05]  /*10e0*/  VIMNMX R6, R5, 0x1, PT ;  /* 0x0000000105067848 */ /* 0x001fca0003fe0100 */
[----:B------:R-:W-:-:S05]  /*10f0*/  IMAD.IADD R6, R5, 0x1, -R6 ;  /* 0x0000000105067824 */ /* 0x000fca00078e0a06 */
[----:B------:R-:W-:-:S13]  /*1100*/  ISETP.GE.AND P1, PT, R6, 0x1, PT ;  /* 0x000000010600780c */ /* 0x000fda0003f26270 */
[----:B------:R-:W-:Y:S05]  /*1110*/  @!P1 BRA `(.L_x_18) ;  /* 0x0000000400109947 */ /* 0x000fea0003800000 */
[----:B------:R-:W0:Y:S01]  /*1120*/  S2UR UR6, SR_CgaCtaId ;  /* 0x00000000000679c3 */ /* 0x000e220000008800 */
[----:B------:R-:W-:Y:S01]  /*1130*/  UMOV UR5, 0x400 ;  /* 0x0000040000057882 */ /* 0x000fe20000000000 */
[----:B------:R-:W-:Y:S01]  /*1140*/  LOP3.LUT R11, R3, 0x1, RZ, 0xfc, !PT ;  /* 0x00000001030b7812 */ /* 0x000fe200078efcff */
[----:B------:R-:W-:Y:S01]  /*1150*/  IMAD.MOV.U32 R10, RZ, RZ, RZ ;  /* 0x000000ffff0a7224 */ /* 0x000fe200078e00ff */
[----:B------:R-:W-:Y:S01]  /*1160*/  UISETP.NE.U32.AND UP0, UPT, UR4, URZ, UPT ;  /* 0x0000003f0400728c */ /* 0x000fe2000bf05070 */
[----:B------:R-:W-:Y:S02]  /*1170*/  IMAD.MOV.U32 R5, RZ, RZ, R6 ;  /* 0x000000ffff057224 */ /* 0x000fe400078e0006 */
[----:B------:R-:W-:Y:S01]  /*1180*/  IMAD.MOV.U32 R7, RZ, RZ, RZ ;  /* 0x000000ffff077224 */ /* 0x000fe200078e00ff */
[----:B0-----:R-:W-:-:S04]  /*1190*/  ULEA UR14, UR6, UR5, 0x18 ;  /* 0x00000005060e7291 */ /* 0x001fc8000f8ec03f */
[----:B------:R-:W-:Y:S02]  /*11a0*/  USHF.R.U32.HI UR5, URZ, 0x4, UR14 ;  /* 0x000000043f057899 */ /* 0x000fe4000801160e */
[----:B------:R-:W-:Y:S02]  /*11b0*/  UIADD3 UR6, UR14, 0x24000, URZ ;  /* 0x000240000e067890 */ /* 0x000fe4000fffe03f */
[----:B------:R-:W-:Y:S02]  /*11c0*/  ULOP3.LUT UR5, UR5, 0x3fff, URZ, 0xc0, !UPT ;  /* 0x00003fff05057892 */ /* 0x000fe4000f8ec03f */
[----:B------:R-:W-:Y:S02]  /*11d0*/  USHF.R.U32.HI UR6, URZ, 0x4, UR6 ;  /* 0x000000043f067899 */ /* 0x000fe40008011606 */
[----:B------:R-:W-:Y:S02]  /*11e0*/  ULOP3.LUT UR15, UR5, 0x10000, URZ, 0xfc, !UPT ;  /* 0x00010000050f7892 */ /* 0x000fe4000f8efc3f */
[----:B------:R-:W-:-:S12]  /*11f0*/  ULOP3.LUT UR16, UR6, 0x3fff, URZ, 0xc0, !UPT ;  /* 0x00003fff06107892 */ /* 0x000fd8000f8ec03f */
.L_x_23:
[----:B------:R-:W-:-:S13]  /*1200*/  ISETP.NE.AND P2, PT, R11, 0x3, PT ;  /* 0x000000030b00780c */ /* 0x000fda0003f45270 */
[----:B------:R-:W-:Y:S05]  /*1210*/  @!P2 BRA `(.L_x_19) ;  /* 0x000000000004a947 */ /* 0x000fea0003800000 */
[----:B------:R-:W-:Y:S01]  /*1220*/  BPT.TRAP 0x1 ;  /* 0x000000040000795c */ /* 0x000fe20000300000 */
.L_x_19:
[----:B------:R-:W-:Y:S01]  /*1230*/  SHF.L.U32 R8, R10, 0x1f, RZ ;  /* 0x0000001f0a087819 */ /* 0x000fe200000006ff */
[----:B------:R-:W-:-:S12]  /*1240*/  ULEA UR5, UR4, UR14, 0x3 ;  /* 0x0000000e04057291 */ /* 0x000fd8000f8e183f */
.L_x_20:
[----:B0-----:R-:W-:-:S04]  /*1250*/  IMAD.U32 R9, RZ, RZ, UR5 ;  /* 0x00000005ff097e24 */ /* 0x001fc8000f8e00ff */
[----:B------:R0:W1:Y:S03]  /*1260*/  SYNCS.PHASECHK.TRANS64.TRYWAIT P1, [R9+URZ+0x36000], R8 ;  /* 0x03600008090075a7 */ /* 0x000066000802017f */
[----:B-1----:R-:W-:Y:S05]  /*1270*/  @!P1 NANOSLEEP.SYNCS 0x989680 ;  /* 0x009896800000995d */ /* 0x002fea0003900000 */
[----:B------:R-:W1:Y:S02]  /*1280*/  @!P1 SYNCS.PHASECHK.TRANS64 P1, [R9+URZ+0x36000], R8 ;  /* 0x03600008090095a7 */ /* 0x000e64000802007f */
[----:B-1----:R-:W-:Y:S05]  /*1290*/  @!P1 BRA `(.L_x_20) ;  /* 0xfffffffc00ec9947 */ /* 0x002fea000383ffff */
[----:B------:R-:W-:Y:S01]  /*12a0*/  ULEA UR6, UR4, UR15, 0x9 ;  /* 0x0000000f04067291 */ /* 0x000fe2000f8e483f */
[----:B------:R-:W-:Y:S01]  /*12b0*/  WARPGROUP.ARRIVE ;  /* 0x00000000000079c5 */ /* 0x000fe20000000000 */
[----:B------:R-:W-:Y:S02]  /*12c0*/  ULEA UR5, UR4, UR16, 0x8 ;  /* 0x0000001004057291 */ /* 0x000fe4000f8e403f */
[----:B------:R-:W-:Y:S01]  /*12d0*/  UIADD3 UR7, UR6, 0x100, URZ ;  /* 0x0000010006077890 */ /* 0x000fe2000fffe03f */
[----:B------:R-:W-:Y:S02]  /*12e0*/  UMOV UR11, 0x40000040 ;  /* 0x40000040000b7882 */ /* 0x000fe40000000000 */
[----:B------:R-:W-:Y:S01]  /*12f0*/  UMOV UR8, UR6 ;  /* 0x0000000600087c82 */ /* 0x000fe20008000000 */
[----:B------:R-:W-:Y:S01]  /*1300*/  UMOV UR9, 0x80000020 ;  /* 0x8000002000097882 */ /* 0x000fe20000000000 */
[----:B------:R-:W-:Y:S02]  /*1310*/  UMOV UR10, UR5 ;  /* 0x00000005000a7c82 */ /* 0x000fe40008000000 */
[----:B------:R-:W-:Y:S01]  /*1320*/  HGMMA.64x64x16.F32.BF16 R56, gdesc[UR8].tnspB, R56, UP0 ;  /* 0x40e00000083879f0 */ /* 0x000fe2000bf01838 */
[----:B------:R-:W-:Y:S01]  /*1330*/  UMOV UR8, UR7 ;  /* 0x0000000700087c82 */ /* 0x000fe20008000000 */
[----:B------:R-:W-:-:S02]  /*1340*/  UMOV UR9, 0x80000020 ;  /* 0x8000002000097882 */ /* 0x000fc40000000000 */
[----:B------:R-:W-:Y:S01]  /*1350*/  HGMMA.64x64x16.F32.BF16 R24, gdesc[UR8].tnspB, R24, UP0 ;  /* 0x40e00000081879f0 */ /* 0x000fe2000bf01818 */
[----:B------:R-:W-:Y:S02]  /*1360*/  UIADD3 UR10, UR5, 0x80, URZ ;  /* 0x00000080050a7890 */ /* 0x000fe4000fffe03f */
[----:B------:R-:W-:Y:S02]  /*1370*/  UIADD3 UR8, UR6, 0x2, URZ ;  /* 0x0000000206087890 */ /* 0x000fe4000fffe03f */
[----:B------:R-:W-:Y:S01]  /*1380*/  UIADD3 UR6, UR6, 0x102, URZ ;  /* 0x0000010206067890 */ /* 0x000fe2000fffe03f */
[----:B------:R-:W-:Y:S01]  /*1390*/  UMOV UR11, 0x40000040 ;  /* 0x40000040000b7882 */ /* 0x000fe20000000000 */
[----:B------:R-:W-:-:S05]  /*13a0*/  UMOV UR9, 0x80000020 ;  /* 0x8000002000097882 */ /* 0x000fca0000000000 */
[----:B------:R-:W-:Y:S01]  /*13b0*/  HGMMA.64x64x16.F32.BF16 R56, gdesc[UR8].tnspB, R56 ;  /* 0x40e00000083879f0 */ /* 0x000fe20008701838 */
[----:B------:R-:W-:Y:S01]  /*13c0*/  UMOV UR8, UR6 ;  /* 0x0000000600087c82 */ /* 0x000fe20008000000 */
[----:B------:R-:W-:Y:S02]  /*13d0*/  UMOV UR9, 0x80000020 ;  /* 0x8000002000097882 */ /* 0x000fe40000000000 */
[----:B------:R-:W-:Y:S03]  /*13e0*/  HGMMA.64x64x16.F32.BF16 R24, gdesc[UR8].tnspB, R24, gsb0 ;  /* 0x40e00000081879f0 */ /* 0x000fe60008001818 */
[----:B------:R-:W-:Y:S02]  /*13f0*/  WARPGROUP.DEPBAR.LE gsb0, 0x1 ;  /* 0x00008000000079c5 */ /* 0x000fe40000010100 */
[----:B------:R-:W-:Y:S05]  /*1400*/  @!P2 BRA `(.L_x_21) ;  /* 0x000000000004a947 */ /* 0x000fea0003800000 */
[----:B------:R-:W-:Y:S01]  /*1410*/  BPT.TRAP 0x1 ;  /* 0x000000040000795c */ /* 0x000fe20000300000 */
.L_x_21:
[----:B------:R-:W-:-:S13]  /*1420*/  ISETP.NE.AND P1, PT, R4, RZ, PT ;  /* 0x000000ff0400720c */ /* 0x000fda0003f25270 */
[----:B0-----:R-:W-:-:S05]  /*1430*/  @P1 LEA R8, R7, UR14, 0x3 ;  /* 0x0000000e07081c11 */ /* 0x001fca000f8e18ff */
[----:B------:R-:W-:-:S05]  /*1440*/  @P1 VIADD R9, R8, 0x36090 ;  /* 0x0003609008091836 */ /* 0x000fca0000000000 */
[----:B------:R-:W-:-:S04]  /*1450*/  @P1 PRMT R9, R2, 0x654, R9 ;  /* 0x0000065402091816 */ /* 0x000fc80000000009 */
[----:B------:R0:W-:Y:S01]  /*1460*/  @P1 SYNCS.ARRIVE.TRANS64.RED.A1T0 RZ, [R9+URZ], RZ ;  /* 0x000000ff09ff19a7 */ /* 0x0001e2000810043f */
[----:B------:R-:W-:-:S13]  /*1470*/  ISETP.GT.U32.AND P1, PT, R3, 0x1, PT ;  /* 0x000000010300780c */ /* 0x000fda0003f24070 */
[----:B0-----:R-:W-:Y:S05]  /*1480*/  @P1 BRA `(.L_x_22) ;  /* 0x0000000000041947 */ /* 0x001fea0003800000 */
[----:B------:R-:W-:Y:S01]  /*1490*/  BPT.TRAP 0x1 ;  /* 0x000000040000795c */ /* 0x000fe20000300000 */
.L_x_22:
[----:B------:R-:W-:Y:S01]  /*14a0*/  UIADD3 UR4, UR4, 0x1, URZ ;  /* 0x0000000104047890 */ /* 0x000fe2000fffe03f */
[----:B------:R-:W-:Y:S01]  /*14b0*/  ISETP.GT.AND P2, PT, R5, 0x1, PT ;  /* 0x000000010500780c */ /* 0x000fe20003f44270 */
[----:B------:R-:W-:Y:S02]  /*14c0*/  VIADD R7, R7, 0x1 ;  /* 0x0000000107077836 */ /* 0x000fe40000000000 */
[----:B------:R-:W-:Y:S01]  /*14d0*/  UISETP.NE.AND UP0, UPT, UR4, 0x12, UPT ;  /* 0x000000120400788c */ /* 0x000fe2000bf05270 */
[----:B------:R-:W-:Y:S02]  /*14e0*/  VIADD R5, R5, 0xffffffff ;  /* 0xffffffff05057836 */ /* 0x000fe40000000000 */
[C---:B------:R-:W-:Y:S01]  /*14f0*/  ISETP.NE.AND P1, PT, R7.reuse, 0x12, PT ;  /* 0x000000120700780c */ /* 0x040fe20003f25270 */
[----:B------:R-:W-:Y:S02]  /*1500*/  USEL UR5, URZ, 0x1, UP0 ;  /* 0x000000013f057887 */ /* 0x000fe40008000000 */
[----:B------:R-:W-:Y:S01]  /*1510*/  USEL UR4, UR4, URZ, UP0 ;  /* 0x0000003f04047287 */ /* 0x000fe20008000000 */
[----:B------:R-:W-:Y:S01]  /*1520*/  SEL R7, R7, RZ, P1 ;  /* 0x000000ff07077207 */ /* 0x000fe20000800000 */
[----:B------:R-:W-:-:S02]  /*1530*/  UPLOP3.LUT UP0, UPT, UPT, UPT, UPT, 0x80, 0x0 ;  /* 0x000000000000789c */ /* 0x000fc40003f0f070 */
[----:B------:R-:W-:Y:S01]  /*1540*/  LOP3.LUT R10, R10, UR5, RZ, 0x3c, !PT ;  /* 0x000000050a0a7c12 */ /* 0x000fe2000f8e3cff */
[----:B------:R-:W-:Y:S08]  /*1550*/  @P2 BRA `(.L_x_23) ;  /* 0xfffffffc00282947 */ /* 0x000ff0000383ffff */
.L_x_18:
[----:B------:R-:W-:Y:S02]  /*1560*/  WARPGROUP.DEPBAR.LE gsb0, 0x0 ;  /* 0x00008000000079c5 */ /* 0x000fe40000010000 */
[----:B------:R-:W-:Y:S05]  /*1570*/  @!P0 BRA `(.L_x_24) ;  /* 0x0000000000548947 */ /* 0x000fea0003800000 */
[----:B------:R-:W-:-:S04]  /*1580*/  LOP3.LUT R5, R3, 0x1, RZ, 0xfc, !PT ;  /* 0x0000000103057812 */ /* 0x000fc800078efcff */
[----:B------:R-:W-:-:S13]  /*1590*/  ISETP.NE.AND P0, PT, R5, 0x3, PT ;  /* 0x000000030500780c */ /* 0x000fda0003f05270 */
[----:B------:R-:W-:Y:S05]  /*15a0*/  @!P0 BRA `(.L_x_25) ;  /* 0x0000000000048947 */ /* 0x000fea0003800000 */
[----:B------:R-:W-:Y:S01]  /*15b0*/  BPT.TRAP 0x1 ;  /* 0x000000040000795c */ /* 0x000fe20000300000 */
.L_x_25:
[----:B------:R-:W-:Y:S01]  /*15c0*/  ISETP.NE.AND P0, PT, R4, RZ, PT ;  /* 0x000000ff0400720c */ /* 0x000fe20003f05270 */
[----:B------:R-:W-:Y:S01]  /*15d0*/  BSSY B0, `(.L_x_26) ;  /* 0x000000d000007945 */ /* 0x000fe20003800000 */
[----:B------:R-:W-:-:S11]  /*15e0*/  ISETP.GT.U32.AND P1, PT, R3, 0x1, PT ;  /* 0x000000010300780c */ /* 0x000fd60003f24070 */
[----:B------:R-:W-:Y:S05]  /*15f0*/  @!P0 BRA `(.L_x_27) ;  /* 0x0000000000288947 */ /* 0x000fea0003800000 */
[----:B------:R-:W0:Y:S01]  /*1600*/  S2R R8, SR_CgaCtaId ;  /* 0x0000000000087919 */ /* 0x000e220000008800 */
[----:B------:R-:W-:Y:S01]  /*1610*/  IMAD.WIDE.U32 R4, R6, 0x38e38e39, RZ ;  /* 0x38e38e3906047825 */ /* 0x000fe200078e00ff */
[----:B------:R-:W-:-:S04]  /*1620*/  MOV R3, 0x400 ;  /* 0x0000040000037802 */ /* 0x000fc80000000f00 */
[----:B------:R-:W-:-:S05]  /*1630*/  SHF.R.U32.HI R5, RZ, 0x2, R5 ;  /* 0x00000002ff057819 */ /* 0x000fca0000011605 */
[----:B------:R-:W-:Y:S01]  /*1640*/  IMAD R6, R5, -0x12, R6 ;  /* 0xffffffee05067824 */ /* 0x000fe200078e0206 */
[----:B0-----:R-:W-:-:S05]  /*1650*/  LEA R3, R8, R3, 0x18 ;  /* 0x0000000308037211 */ /* 0x001fca00078ec0ff */
[----:B------:R-:W-:-:S04]  /*1660*/  IMAD R6, R6, 0x8, R3 ;  /* 0x0000000806067824 */ /* 0x000fc800078e0203 */
[----:B------:R-:W-:-:S05]  /*1670*/  VIADD R3, R6, 0x36090 ;  /* 0x0003609006037836 */ /* 0x000fca0000000000 */
[----:B------:R-:W-:-:S04]  /*1680*/  PRMT R3, R2, 0x654, R3 ;  /* 0x0000065402037816 */ /* 0x000fc80000000003 */
[----:B------:R0:W-:Y:S03]  /*1690*/  SYNCS.ARRIVE.TRANS64.RED.A1T0 RZ, [R3+URZ], RZ ;  /* 0x000000ff03ff79a7 */ /* 0x0001e6000810043f */
.L_x_27:
[----:B------:R-:W-:Y:S05]  /*16a0*/  BSYNC B0 ;  /* 0x0000000000007941 */ /* 0x000fea0003800000 */
.L_x_26:
[----:B------:R-:W-:Y:S05]  /*16b0*/  @P1 BRA `(.L_x_24) ;  /* 0x0000000000041947 */ /* 0x000fea0003800000 */
[----:B------:R-:W-:Y:S01]  /*16c0*/  BPT.TRAP 0x1 ;  /* 0x000000040000795c */ /* 0x000fe20000300000 */
.L_x_24:
[----:B------:R-:W0:Y:S01]  /*16d0*/  S2R R2, SR_TID.X ;  /* 0x0000000000027919 */ /* 0x000e220000002100 */
[----:B------:R-:W-:Y:S01]  /*16e0*/  ULDC.64 UR4, c[0x0][0x280] ;  /* 0x0000a00000047ab9 */ /* 0x000fe20000000a00 */
[----:B------:R-:W1:Y:S01]  /*16f0*/  S2R R4, SR_CTAID.Y ;  /* 0x0000000000047919 */ /* 0x000e620000002600 */
[----:B------:R-:W2:Y:S01]  /*1700*/  S2R R9, SR_CTAID.X ;  /* 0x0000000000097919 */ /* 0x000ea20000002500 */
[----:B0-----:R-:W-:-:S04]  /*1710*/  SHF.R.S32.HI R3, RZ, 0x1f, R2 ;  /* 0x0000001fff037819 */ /* 0x001fc80000011402 */
[----:B------:R-:W-:Y:S01]  /*1720*/  LEA.HI R3, R3, R2, RZ, 0x7 ;  /* 0x0000000203037211 */ /* 0x000fe200078f38ff */
[----:B-1----:R-:W-:-:S03]  /*1730*/  IMAD.SHL.U32 R4, R4, 0x40, RZ ;  /* 0x0000004004047824 */ /* 0x002fc600078e00ff */
[----:B------:R-:W-:Y:S01]  /*1740*/  LOP3.LUT R3, R3, 0xffffff80, RZ, 0xc0, !PT ;  /* 0xffffff8003037812 */ /* 0x000fe200078ec0ff */
[----:B--2---:R-:W-:Y:S01]  /*1750*/  IMAD.SHL.U32 R8, R9, 0x80, RZ ;  /* 0x0000008009087824 */ /* 0x004fe200078e00ff */
[----:B------:R-:W-:-:S03]  /*1760*/  ISETP.GE.AND P0, PT, R4, UR5, PT ;  /* 0x0000000504007c0c */ /* 0x000fc6000bf06270 */
[----:B------:R-:W-:Y:S01]  /*1770*/  IMAD.IADD R10, R2, 0x1, -R3 ;  /* 0x00000001020a7824 */ /* 0x000fe200078e0a03 */
[----:B------:R-:W-:-:S04]  /*1780*/  ISETP.GE.OR P0, PT, R8, UR4, P0 ;  /* 0x0000000408007c0c */ /* 0x000fc80008706670 */
[----:B------:R-:W-:-:S04]  /*1790*/  SHF.R.S32.HI R7, RZ, 0x1f, R10 ;  /* 0x0000001fff077819 */ /* 0x000fc8000001140a */
[----:B------:R-:W-:-:S04]  /*17a0*/  LEA.HI R2, R7, R10, RZ, 0x2 ;  /* 0x0000000a07027211 */ /* 0x000fc800078f10ff */
[--C-:B------:R-:W-:Y:S02]  /*17b0*/  SHF.R.S32.HI R16, RZ, 0x2, R2.reuse ;  /* 0x00000002ff107819 */ /* 0x100fe40000011402 */
[----:B------:R-:W-:-:S04]  /*17c0*/  SHF.R.S32.HI R3, RZ, 0x1f, R2 ;  /* 0x0000001fff037819 */ /* 0x000fc80000011402 */
[----:B------:R-:W-:-:S04]  /*17d0*/  LEA.HI R3, R3, R16, RZ, 0x3 ;  /* 0x0000001003037211 */ /* 0x000fc800078f18ff */
[----:B------:R-:W-:Y:S01]  /*17e0*/  LOP3.LUT R17, R3, 0xfffffff8, RZ, 0xc0, !PT ;  /* 0xfffffff803117812 */ /* 0x000fe200078ec0ff */
[----:B------:R-:W-:Y:S06]  /*17f0*/  @P0 EXIT ;  /* 0x000000000000094d */ /* 0x000fec0003800000 */
[----:B------:R-:W-:Y:S01]  /*1800*/  LOP3.LUT R5, R2, 0x7ffffffc, RZ, 0xc0, !PT ;  /* 0x7ffffffc02057812 */ /* 0x000fe200078ec0ff */
[----:B------:R-:W-:Y:S01]  /*1810*/  IMAD.IADD R16, R16, 0x1, -R17 ;  /* 0x0000000110107824 */ /* 0x000fe200078e0a11 */
[----:B------:R-:W0:Y:S01]  /*1820*/  LDC.64 R2, c[0x0][0x658] ;  /* 0x00019600ff027b82 */ /* 0x000e220000000a00 */
[----:B------:R-:W-:Y:S02]  /*1830*/  LEA.HI R6, R7, R10, RZ, 0x5 ;  /* 0x0000000a07067211 */ /* 0x000fe400078f28ff */
[----:B------:R-:W-:Y:S01]  /*1840*/  IMAD.IADD R5, R10, 0x1, -R5 ;  /* 0x000000010a057824 */ /* 0x000fe200078e0a05 */
[----:B------:R-:W-:Y:S02]  /*1850*/  SHF.R.S32.HI R17, RZ, 0x1f, R16 ;  /* 0x0000001fff117819 */ /* 0x000fe40000011410 */
[----:B------:R-:W-:Y:S01]  /*1860*/  SHF.R.S32.HI R11, RZ, 0x5, R6 ;  /* 0x00000005ff0b7819 */ /* 0x000fe20000011406 */
[----:B------:R-:W-:Y:S01]  /*1870*/  IMAD.SHL.U32 R5, R5, 0x2, RZ ;  /* 0x0000000205057824 */ /* 0x000fe200078e00ff */
[----:B----45:R-:W-:Y:S01]  /*1880*/  FSETP.NEU.AND P1, PT, R14, RZ, PT ;  /* 0x000000ff0e00720b */ /* 0x030fe20003f2d000 */
[----:B------:R-:W-:-:S03]  /*1890*/  IMAD.WIDE R6, R9, 0x80, R16 ;  /* 0x0000008009067825 */ /* 0x000fc600078e0210 */
[----:B------:R-:W-:Y:S01]  /*18a0*/  SHF.R.S32.HI R9, RZ, 0x1f, R5 ;  /* 0x0000001fff097819 */ /* 0x000fe20000011405 */
[C---:B------:R-:W-:Y:S01]  /*18b0*/  IMAD R13, R11.reuse, -0x10, -R8 ;  /* 0xfffffff00b0d7824 */ /* 0x040fe200078e0a08 */
[C---:B------:R-:W-:Y:S01]  /*18c0*/  IADD3 R8, P0, R4.reuse, R5, RZ ;  /* 0x0000000504087210 */ /* 0x040fe20007f1e0ff */
[----:B------:R-:W-:Y:S01]  /*18d0*/  IMAD.WIDE R6, R11, 0x10, R6 ;  /* 0x000000100b067825 */ /* 0x000fe200078e0206 */
[----:B---3--:R-:W-:Y:S02]  /*18e0*/  IADD3 R15, -R5, UR5, -R4 ;  /* 0x00000005050f7c10 */ /* 0x008fe4000fffe904 */
[----:B------:R-:W-:Y:S02]  /*18f0*/  LEA.HI.X.SX32 R9, R4, R9, 0x1, P0 ;  /* 0x0000000904097211 */ /* 0x000fe400000f0eff */
[----:B------:R-:W-:Y:S02]  /*1900*/  IADD3 R16, R13, UR4, -R16 ;  /* 0x000000040d107c10 */ /* 0x000fe4000fffe810 */
[----:B------:R-:W-:Y:S01]  /*1910*/  ISETP.GT.AND P4, PT, R15, RZ, PT ;  /* 0x000000ff0f00720c */ /* 0x000fe20003f84270 */
[-C--:B0-----:R-:W-:Y:S01]  /*1920*/  IMAD R4, R7, R2.reuse, RZ ;  /* 0x0000000207047224 */ /* 0x081fe200078e02ff */
[----:B------:R-:W-:Y:S01]  /*1930*/  SHF.L.U64.HI R19, R2, 0x3, R3 ;  /* 0x0000000302137819 */ /* 0x000fe20000010203 */
[----:B------:R-:W-:Y:S01]  /*1940*/  IMAD.WIDE.U32 R10, R6, R2, R8 ;  /* 0x00000002060a7225 */ /* 0x000fe200078e0008 */
[----:B------:R-:W-:-:S02]  /*1950*/  P2R R5, PR, RZ, 0x10 ;  /* 0x00000010ff057803 */ /* 0x000fc40000000000 */
[----:B------:R-:W-:Y:S01]  /*1960*/  ISETP.GT.AND P0, PT, R16, RZ, P4 ;  /* 0x000000ff1000720c */ /* 0x000fe20002704270 */
[----:B------:R-:W-:Y:S01]  /*1970*/  IMAD R13, R6, R3, R4 ;  /* 0x00000003060d7224 */ /* 0x000fe200078e0204 */
[C---:B------:R-:W-:Y:S01]  /*1980*/  SHF.L.U64.HI R18, R2.reuse, 0x6, R3 ;  /* 0x0000000602127819 */ /* 0x040fe20000010203 */
[C---:B------:R-:W-:Y:S02]  /*1990*/  IMAD.SHL.U32 R20, R2.reuse, 0x8, RZ ;  /* 0x0000000802147824 */ /* 0x040fe400078e00ff */
[----:B------:R-:W-:Y:S02]  /*19a0*/  IMAD.SHL.U32 R17, R2, 0x40, RZ ;  /* 0x0000004002117824 */ /* 0x000fe400078e00ff */
[----:B------:R-:W-:Y:S01]  /*19b0*/  IMAD.IADD R13, R11, 0x1, R13 ;  /* 0x000000010b0d7824 */ /* 0x000fe200078e020d */
[----:B------:R-:W-:Y:S06]  /*19c0*/  @!P1 BRA `(.L_x_28) ;  /* 0x00000030008c9947 */ /* 0x000fec0003800000 */
[----:B------:R-:W-:Y:S01]  /*19d0*/  ULDC.64 UR6, c[0x0][0x630] ;  /* 0x00018c0000067ab9 */ /* 0x000fe20000000a00 */
[----:B------:R-:W-:Y:S01]  /*19e0*/  ULDC.64 UR8, c[0x0][0x628] ;  /* 0x00018a0000087ab9 */ /* 0x000fe20000000a00 */
[----:B------:R-:W-:Y:S01]  /*19f0*/  IMAD R21, R7, UR6, RZ ;  /* 0x0000000607157c24 */ /* 0x000fe2000f8e02ff */
[----:B------:R-:W-:Y:S01]  /*1a00*/  ULDC.64 UR4, c[0x0][0x650] ;  /* 0x0001940000047ab9 */ /* 0x000fe20000000a00 */
[----:B------:R-:W-:-:S04]  /*1a10*/  IMAD.WIDE.U32 R2, R6, UR6, R8 ;  /* 0x0000000606027c25 */ /* 0x000fc8000f8e0008 */
[----:B------:R-:W-:Y:S01]  /*1a20*/  IMAD R21, R6, UR7, R21 ;  /* 0x0000000706157c24 */ /* 0x000fe2000f8e0215 */
[----:B------:R-:W-:-:S03]  /*1a30*/  LEA R4, P1, R2, UR8, 0x1 ;  /* 0x0000000802047c11 */ /* 0x000fc6000f8208ff */
[----:B------:R-:W-:-:S05]  /*1a40*/  IMAD.IADD R3, R3, 0x1, R21 ;  /* 0x0000000103037824 */ /* 0x000fca00078e0215 */
[----:B------:R-:W-:-:S05]  /*1a50*/  LEA.HI.X R5, R2, UR9, R3, 0x1, P1 ;  /* 0x0000000902057c11 */ /* 0x000fca00088f0c03 */
[----:B------:R-:W2:Y:S01]  /*1a60*/  @P0 LDG.E.LTC128B.U16 R22, desc[UR12][R4.64] ;  /* 0x0000000c04160981 */ /* 0x000ea2000c1e1520 */
[----:B------:R-:W-:Y:S01]  /*1a70*/  ISETP.GT.AND P3, PT, R15, 0x1, PT ;  /* 0x000000010f00780c */ /* 0x000fe20003f64270 */
[----:B------:R-:W-:Y:S01]  /*1a80*/  BSSY B0, `(.L_x_29) ;  /* 0x000000c000007945 */ /* 0x000fe20003800000 */
[----:B------:R-:W-:Y:S02]  /*1a90*/  LEA R2, P2, R10, UR4, 0x1 ;  /* 0x000000040a027c11 */ /* 0x000fe4000f8408ff */
[----:B------:R-:W-:Y:S01]  /*1aa0*/  ISETP.GT.AND P1, PT, R16, RZ, P3 ;  /* 0x000000ff1000720c */ /* 0x000fe20001f24270 */
[----:B--2---:R-:W-:-:S04]  /*1ab0*/  IMAD.U32 R3, R22, 0x10000, RZ ;  /* 0x0001000016037824 */ /* 0x004fc800078e00ff */
[----:B------:R-:W-:-:S04]  /*1ac0*/  FMUL R3, R3, R14 ;  /* 0x0000000e03037220 */ /* 0x000fc80000400000 */
[----:B------:R-:W-:-:S05]  /*1ad0*/  FFMA R3, R56, R0, R3 ;  /* 0x0000000038037223 */ /* 0x000fca0000000003 */
[----:B------:R-:W-:Y:S02]  /*1ae0*/  F2FP.BF16.F32.PACK_AB R11, RZ, R3 ;  /* 0x00000003ff0b723e */ /* 0x000fe400000010ff */
[----:B------:R-:W-:Y:S02]  /*1af0*/  P2R R3, PR, RZ, 0x8 ;  /* 0x00000008ff037803 */ /* 0x000fe40000000000 */
[----:B------:R-:W-:-:S05]  /*1b00*/  LEA.HI.X R3, R10, UR5, R13, 0x1, P2 ;  /* 0x000000050a037c11 */ /* 0x000fca00090f0c0d */
[----:B------:R0:W-:Y:S01]  /*1b10*/  @P0 STG.E.U16 desc[UR12][R2.64], R11 ;  /* 0x0000000b02000986 */ /* 0x0001e2000c10150c */
[----:B------:R-:W-:Y:S05]  /*1b20*/  @!P1 BRA `(.L_x_30) ;  /* 0x0000000000049947 */ /* 0x000fea0003800000 */
[----:B------:R1:W5:Y:S02]  /*1b30*/  LDG.E.LTC128B.U16 R22, desc[UR12][R4.64+0x2] ;  /* 0x0000020c04167981 */ /* 0x000364000c1e1520 */
.L_x_30:
[----:B------:R-:W-:Y:S05]  /*1b40*/  BSYNC B0 ;  /* 0x0000000000007941 */ /* 0x000fea0003800000 */
.L_x_29:
[----:B------:R-:W-:Y:S01]  /*1b50*/  USHF.L.U32 UR4, UR6, 0x3, URZ ;  /* 0x0000000306047899 */ /* 0x000fe2000800063f */
[----:B-----5:R-:W-:Y:S01]  /*1b60*/  IMAD.U32 R13, R22, 0x10000, RZ ;  /* 0x00010000160d7824 */ /* 0x020fe200078e00ff */
[----:B------:R-:W-:Y:S01]  /*1b70*/  USHF.L.U64.HI UR5, UR6, 0x3, UR7 ;  /* 0x0000000306057899 */ /* 0x000fe20008010207 */
[----:B------:R-:W-:Y:S02]  /*1b80*/  ISETP.GT.AND P0, PT, R16, 0x8, P4 ;  /* 0x000000081000780c */ /* 0x000fe40002704270 */
[----:B------:R-:W-:Y:S01]  /*1b90*/  FMUL R56, R13, R14 ;  /* 0x0000000e0d387220 */ /* 0x000fe20000400000 */
[----:B------:R-:W-:Y:S02]  /*1ba0*/  IMAD.U32 R10, RZ, RZ, UR4 ;  /* 0x00000004ff0a7e24 */ /* 0x000fe4000f8e00ff */
[----:B0-----:R-:W-:Y:S02]  /*1bb0*/  IMAD.U32 R11, RZ, RZ, UR5 ;  /* 0x00000005ff0b7e24 */ /* 0x001fe4000f8e00ff */
[----:B------:R-:W-:Y:S01]  /*1bc0*/  FFMA R56, R57, R0, R56 ;  /* 0x0000000039387223 */ /* 0x000fe20000000038 */
[----:B------:R-:W-:-:S04]  /*1bd0*/  IMAD.WIDE.U32 R12, R6, UR6, R10 ;  /* 0x00000006060c7c25 */ /* 0x000fc8000f8e000a */
[----:B------:R-:W-:Y:S02]  /*1be0*/  F2FP.BF16.F32.PACK_AB R57, RZ, R56 ;  /* 0x00000038ff39723e */ /* 0x000fe400000010ff */
[----:B------:R-:W-:-:S03]  /*1bf0*/  IADD3 R23, P2, R8, R12, RZ ;  /* 0x0000000c08177210 */ /* 0x000fc60007f5e0ff */
[----:B------:R0:W-:Y:S01]  /*1c00*/  @P1 STG.E.U16 desc[UR12][R2.64+0x2], R57 ;  /* 0x0000023902001986 */ /* 0x0001e2000c10150c */
[----:B------:R-:W-:Y:S02]  /*1c10*/  IADD3.X R56, R9, R21, R13, P2, !PT ;  /* 0x0000001509387210 */ /* 0x000fe400017fe40d */
[----:B------:R-:W-:-:S04]  /*1c20*/  LEA R12, P2, R23, UR8, 0x1 ;  /* 0x00000008170c7c11 */ /* 0x000fc8000f8408ff */
[----:B------:R-:W-:-:S05]  /*1c30*/  LEA.HI.X R13, R23, UR9, R56, 0x1, P2 ;  /* 0x00000009170d7c11 */ /* 0x000fca00090f0c38 */
[----:B------:R-:W2:Y:S01]  /*1c40*/  @P0 LDG.E.LTC128B.U16 R22, desc[UR12][R12.64] ;  /* 0x0000000c0c160981 */ /* 0x000ea2000c1e1520 */
[C---:B------:R-:W-:Y:S01]  /*1c50*/  IMAD.SHL.U32 R23, R20.reuse, 0x2, RZ ;  /* 0x0000000214177824 */ /* 0x040fe200078e00ff */
[----:B------:R-:W-:Y:S01]  /*1c60*/  SHF.L.U64.HI R19, R20, 0x1, R19 ;  /* 0x0000000114137819 */ /* 0x000fe20000010213 */
[----:B------:R-:W-:Y:S01]  /*1c70*/  BSSY B0, `(.L_x_31) ;  /* 0x000000b000007945 */ /* 0x000fe20003800000 */
[----:B------:R-:W-:Y:S02]  /*1c80*/  ISETP.GT.AND P1, PT, R16, 0x8, P3 ;  /* 0x000000081000780c */ /* 0x000fe40001f24270 */
[----:B------:R-:W-:Y:S01]  /*1c90*/  IADD3 R20, P2, R23, R2, RZ ;  /* 0x0000000217147210 */ /* 0x000fe20007f5e0ff */
[----:B--2---:R-:W-:-:S04]  /*1ca0*/  IMAD.U32 R21, R22, 0x10000, RZ ;  /* 0x0001000016157824 */ /* 0x004fc800078e00ff */
[----:B------:R-:W-:-:S04]  /*1cb0*/  FMUL R21, R21, R14 ;  /* 0x0000000e15157220 */ /* 0x000fc80000400000 */
[----:B------:R-:W-:-:S05]  /*1cc0*/  FFMA R21, R58, R0, R21 ;  /* 0x000000003a157223 */ /* 0x000fca0000000015 */
[----:B------:R-:W-:Y:S01]  /*1cd0*/  F2FP.BF16.F32.PACK_AB R56, RZ, R21 ;  /* 0x00000015ff38723e */ /* 0x000fe200000010ff */
[----:B------:R-:W-:-:S05]  /*1ce0*/  IMAD.X R21, R19, 0x1, R3, P2 ;  /* 0x0000000113157824 */ /* 0x000fca00010e0603 */
[----:B------:R0:W-:Y:S01]  /*1cf0*/  @P0 STG.E.U16 desc[UR12][R20.64], R56 ;  /* 0x0000003814000986 */ /* 0x0001e2000c10150c */
[----:B------:R-:W-:Y:S05]  /*1d00*/  @!P1 BRA `(.L_x_32) ;  /* 0x0000000000049947 */ /* 0x000fea0003800000 */
[----:B------:R2:W5:Y:S02]  /*1d10*/  LDG.E.LTC128B.U16 R22, desc[UR12][R12.64+0x2] ;  /* 0x0000020c0c167981 */ /* 0x000564000c1e1520 */
.L_x_32:
[----:B------:R-:W-:Y:S05]  /*1d20*/  BSYNC B0 ;  /* 0x0000000000007941 */ /* 0x000fea0003800000 */
.L_x_31:
[----:B0----5:R-:W-:Y:S01]  /*1d30*/  IMAD.U32 R57, R22, 0x10000, RZ ;  /* 0x0001000016397824 */ /* 0x021fe200078e00ff */
[----:B------:R-:W-:Y:S01]  /*1d40*/  ISETP.GT.AND P3, PT, R15, 0x8, PT ;  /* 0x000000080f00780c */ /* 0x000fe20003f64270 */
[----:B------:R-:W-:Y:S02]  /*1d50*/  BSSY B0, `(.L_x_33) ;  /* 0x0000009000007945 */ /* 0x000fe40003800000 */
[----:B------:R-:W-:Y:S01]  /*1d60*/  FMUL R56, R57, R14 ;  /* 0x0000000e39387220 */ /* 0x000fe20000400000 */
[----:B------:R-:W-:Y:S02]  /*1d70*/  ISETP.GT.AND P0, PT, R16, RZ, P3 ;  /* 0x000000ff1000720c */ /* 0x000fe40001f04270 */
[----:B------:R-:W-:Y:S01]  /*1d80*/  P2R R57, PR, RZ, 0x8 ;  /* 0x00000008ff397803 */ /* 0x000fe20000000000 */
[----:B------:R-:W-:-:S05]  /*1d90*/  FFMA R56, R59, R0, R56 ;  /* 0x000000003b387223 */ /* 0x000fca0000000038 */
[----:B------:R-:W-:-:S05]  /*1da0*/  F2FP.BF16.F32.PACK_AB R56, RZ, R56 ;  /* 0x00000038ff38723e */ /* 0x000fca00000010ff */
[----:B------:R0:W-:Y:S01]  /*1db0*/  @P1 STG.E.U16 desc[UR12][R20.64+0x2], R56 ;  /* 0x0000023814001986 */ /* 0x0001e2000c10150c */
[----:B------:R-:W-:Y:S05]  /*1dc0*/  @!P0 BRA `(.L_x_34) ;  /* 0x0000000000048947 */ /* 0x000fea0003800000 */
[----:B------:R3:W5:Y:S02]  /*1dd0*/  LDG.E.LTC128B.U16 R22, desc[UR12][R4.64+0x10] ;  /* 0x0000100c04167981 */ /* 0x000764000c1e1520 */
.L_x_34:
[----:B------:R-:W-:Y:S05]  /*1de0*/  BSYNC B0 ;  /* 0x0000000000007941 */ /* 0x000fea0003800000 */
.L_x_33:
[----:B-----5:R-:W-:Y:S01]  /*1df0*/  IMAD.U32 R57, R22, 0x10000, RZ ;  /* 0x0001000016397824 */ /* 0x020fe200078e00ff */
[----:B------:R-:W-:Y:S01]  /*1e00*/  ISETP.GT.AND P2, PT, R15, 0x9, PT ;  /* 0x000000090f00780c */ /* 0x000fe20003f44270 */
[----:B------:R-:W-:Y:S02]  /*1e10*/  BSSY B0, `(.L_x_35) ;  /* 0x0000009000007945 */ /* 0x000fe40003800000 */
[----:B------:R-:W-:Y:S01]  /*1e20*/  FMUL R57, R57, R14 ;  /* 0x0000000e39397220 */ /* 0x000fe20000400000 */
[----:B------:R-:W-:Y:S02]  /*1e30*/  ISETP.GT.AND P1, PT, R16, RZ, P2 ;  /* 0x000000ff1000720c */ /* 0x000fe40001724270 */
[----:B0-----:R-:W-:Y:S01]  /*1e40*/  P2R R56, PR, RZ, 0x4 ;  /* 0x00000004ff387803 */ /* 0x001fe20000000000 */
[----:B------:R-:W-:-:S05]  /*1e50*/  FFMA R57, R60, R0, R57 ;  /* 0x000000003c397223 */ /* 0x000fca0000000039 */
[----:B------:R-:W-:-:S05]  /*1e60*/  F2FP.BF16.F32.PACK_AB R57, RZ, R57 ;  /* 0x00000039ff39723e */ /* 0x000fca00000010ff */
[----:B------:R0:W-:Y:S01]  /*1e70*/  @P0 STG.E.U16 desc[UR12][R2.64+0x10], R57 ;  /* 0x0000103902000986 */ /* 0x0001e2000c10150c */
[----:B------:R-:W-:Y:S05]  /*1e80*/  @!P1 BRA `(.L_x_36) ;  /* 0x0000000000049947 */ /* 0x000fea0003800000 */
[----:B------:R4:W5:Y:S02]  /*1e90*/  LDG.E.LTC128B.U16 R22, desc[UR12][R4.64+0x12] ;  /* 0x0000120c04167981 */ /* 0x000964000c1e1520 */
.L_x_36:
[----:B------:R-:W-:Y:S05]  /*1ea0*/  BSYNC B0 ;  /* 0x0000000000007941 */ /* 0x000fea0003800000 */
.L_x_35:
[----:B0----5:R-:W-:Y:S01]  /*1eb0*/  IMAD.U32 R57, R22, 0x10000, RZ ;  /* 0x0001000016397824 */ /* 0x021fe200078e00ff */
[----:B------:R-:W-:Y:S01]  /*1ec0*/  ISETP.GT.AND P0, PT, R16, 0x8, P3 ;  /* 0x000000081000780c */ /* 0x000fe20001f04270 */
[----:B------:R-:W-:Y:S02]  /*1ed0*/  BSSY B0, `(.L_x_37) ;  /* 0x0000007000007945 */ /* 0x000fe40003800000 */
[----:B------:R-:W-:-:S04]  /*1ee0*/  FMUL R56, R57, R14 ;  /* 0x0000000e39387220 */ /* 0x000fc80000400000 */
[----:B------:R-:W-:-:S05]  /*1ef0*/  FFMA R56, R61, R0, R56 ;  /* 0x000000003d387223 */ /* 0x000fca0000000038 */
[----:B------:R-:W-:-:S05]  /*1f00*/  F2FP.BF16.F32.PACK_AB R56, RZ, R56 ;  /* 0x00000038ff38723e */ /* 0x000fca00000010ff */
[----:B------:R0:W-:Y:S01]  /*1f10*/  @P1 STG.E.U16 desc[UR12][R2.64+0x12], R56 ;  /* 0x0000123802001986 */ /* 0x0001e2000c10150c */
[----:B------:R-:W-:Y:S05]  /*1f20*/  @!P0 BRA `(.L_x_38) ;  /* 0x0000000000048947 */ /* 0x000fea0003800000 */
[----:B------:R0:W5:Y:S02]  /*1f30*/  LDG.E.LTC128B.U16 R22, desc[UR12][R12.64+0x10] ;  /* 0x0000100c0c167981 */ /* 0x000164000c1e1520 */
.L_x_38:
[----:B------:R-:W-:Y:S05]  /*1f40*/  BSYNC B0 ;  /* 0x0000000000007941 */ /* 0x000fea0003800000 */
.L_x_37:
[----:B-----5:R-:W-:Y:S01]  /*1f50*/  IMAD.U32 R57, R22, 0x10000, RZ ;  /* 0x0001000016397824 */ /* 0x020fe200078e00ff */
        /* <DEDUP_REMOVED lines=8> */
.L_x_40:
[----:B------:R-:W-:Y:S05]  /*1fe0*/  BSYNC B0 ;  /* 0x0000000000007941 */ /* 0x000fea0003800000 */
.L_x_39:
[----:B-----5:R-:W-:Y:S01]  /*1ff0*/  IMAD.U32 R59, R22, 0x10000, RZ ;  /* 0x00010000163b7824 */ /* 0x020fe200078e00ff */
[----:B------:R-:W-:Y:S01]  /*2000*/  ISETP.GT.AND P3, PT, R15, 0x10, PT ;  /* 0x000000100f00780c */ /* 0x000fe20003f64270 */
[C---:B0-----:R-:W-:Y:S01]  /*2010*/  IMAD.SHL.U32 R57, R17.reuse, 0x2, RZ ;  /* 0x0000000211397824 */ /* 0x041fe200078e00ff */
[----:B------:R-:W-:Y:S01]  /*2020*/  SHF.L.U64.HI R17, R17, 0x1, R18 ;  /* 0x0000000111117819 */ /* 0x000fe20000010212 */
[----:B------:R-:W-:Y:S01]  /*2030*/  FMUL R56, R59, R14 ;  /* 0x0000000e3b387220 */ /* 0x000fe20000400000 */
[----:B------:R-:W-:Y:S02]  /*2040*/  BSSY B0, `(.L_x_41) ;  /* 0x000000a000007945 */ /* 0x000fe40003800000 */
[----:B------:R-:W-:Y:S01]  /*2050*/  IADD3 R18, P0, P2, R57, R2, R23 ;  /* 0x0000000239127210 */ /* 0x000fe20007a1e017 */
[----:B------:R-:W-:Y:S01]  /*2060*/  FFMA R56, R63, R0, R56 ;  /* 0x000000003f387223 */ /* 0x000fe20000000038 */
[----:B------:R-:W-:Y:S02]  /*2070*/  P2R R23, PR, RZ, 0x8 ;  /* 0x00000008ff177803 */ /* 0x000fe40000000000 */
[----:B------:R-:W-:-:S02]  /*2080*/  IADD3.X R19, R17, R3, R19, P0, P2 ;  /* 0x0000000311137210 */ /* 0x000fc400007e4413 */
[----:B------:R-:W-:Y:S02]  /*2090*/  F2FP.BF16.F32.PACK_AB R56, RZ, R56 ;  /* 0x00000038ff38723e */ /* 0x000fe400000010ff */
[----:B------:R-:W-:-:S03]  /*20a0*/  ISETP.GT.AND P0, PT, R16, RZ, P3 ;  /* 0x000000ff1000720c */ /* 0x000fc60001f04270 */
[----:B------:R0:W-:Y:S10]  /*20b0*/  @P1 STG.E.U16 desc[UR12][R20.64+0x12], R56 ;  /* 0x0000123814001986 */ /* 0x0001f4000c10150c */
[----:B------:R-:W-:Y:S05]  /*20c0*/  @!P0 BRA `(.L_x_42) ;  /* 0x0000000000048947 */ /* 0x000fea0003800000 */
[----:B------:R0:W5:Y:S02]  /*20d0*/  LDG.E.LTC128B.U16 R22, desc[UR12][R4.64+0x20] ;  /* 0x0000200c04167981 */ /* 0x000164000c1e1520 */
.L_x_42:
[----:B------:R-:W-:Y:S05]  /*20e0*/  BSYNC B0 ;  /* 0x0000000000007941 */ /* 0x000fea0003800000 */
.L_x_41:
[----:B-----5:R-:W-:Y:S01]  /*20f0*/  IMAD.U32 R23, R22, 0x10000, RZ ;  /* 0x0001000016177824 */ /* 0x020fe200078e00ff */
[----:B------:R-:W-:Y:S01]  /*2100*/  ISETP.GT.AND P1, PT, R15, 0x11, PT ;  /* 0x000000110f00780c */ /* 0x000fe20003f24270 */
[----:B------:R-:W-:Y:S02]  /*2110*/  BSSY B0, `(.L_x_43) ;  /* 0x0000009000007945 */ /* 0x000fe40003800000 */
[----:B------:R-:W-:-:S04]  /*2120*/  FMUL R23, R23, R14 ;  /* 0x0000000e17177220 */ /* 0x000fc80000400000 */
[----:B------:R-:W-:-:S05]  /*2130*/  FFMA R23, R64, R0, R23 ;  /* 0x0000000040177223 */ /* 0x000fca0000000017 */
[----:B------:R-:W-:-:S05]  /*2140*/  F2FP.BF16.F32.PACK_AB R23, RZ, R23 ;  /* 0x00000017ff17723e */ /* 0x000fca00000010ff */
[----:B------:R1:W-:Y:S01]  /*2150*/  @P0 STG.E.U16 desc[UR12][R2.64+0x20], R23 ;  /* 0x0000201702000986 */ /* 0x0003e2000c10150c */
[----:B------:R-:W-:Y:S02]  /*2160*/  ISETP.GT.AND P0, PT, R16, RZ, P1 ;  /* 0x000000ff1000720c */ /* 0x000fe40000f04270 */
[----:B-1----:R-:W-:-:S11]  /*2170*/  P2R R23, PR, RZ, 0x2 ;  /* 0x00000002ff177803 */ /* 0x002fd60000000000 */
[----:B------:R-:W-:Y:S05]  /*2180*/  @!P0 BRA `(.L_x_44) ;  /* 0x0000000000048947 */ /* 0x000fea0003800000 */
[----:B------:R1:W5:Y:S02]  /*2190*/  LDG.E.LTC128B.U16 R22, desc[UR12][R4.64+0x22] ;  /* 0x0000220c04167981 */ /* 0x000364000c1e1520 */
.L_x_44:
[----:B------:R-:W-:Y:S05]  /*21a0*/  BSYNC B0 ;  /* 0x0000000000007941 */ /* 0x000fea0003800000 */
.L_x_43:
[----:B-----5:R-:W-:Y:S01]  /*21b0*/  IMAD.U32 R23, R22, 0x10000, RZ ;  /* 0x0001000016177824 */ /* 0x020fe200078e00ff */
[----:B------:R-:W-:Y:S03]  /*21c0*/  BSSY B0, `(.L_x_45) ;  /* 0x0000008000007945 */ /* 0x000fe60003800000 */
[----:B0-----:R-:W-:-:S04]  /*21d0*/  FMUL R56, R23, R14 ;  /* 0x0000000e17387220 */ /* 0x001fc80000400000 */
[----:B------:R-:W-:-:S05]  /*21e0*/  FFMA R56, R65, R0, R56 ;  /* 0x0000000041387223 */ /* 0x000fca0000000038 */
[----:B------:R-:W-:-:S05]  /*21f0*/  F2FP.BF16.F32.PACK_AB R56, RZ, R56 ;  /* 0x00000038ff38723e */ /* 0x000fca00000010ff */
[----:B------:R0:W-:Y:S01]  /*2200*/  @P0 STG.E.U16 desc[UR12][R2.64+0x22], R56 ;  /* 0x0000223802000986 */ /* 0x0001e2000c10150c */
[----:B------:R-:W-:-:S13]  /*2210*/  ISETP.GT.AND P0, PT, R16, 0x8, P3 ;  /* 0x000000081000780c */ /* 0x000fda0001f04270 */
[----:B0-----:R-:W-:Y:S05]  /*2220*/  @!P0 BRA `(.L_x_46) ;  /* 0x0000000000048947 */ /* 0x001fea0003800000 */
[----:B------:R0:W5:Y:S02]  /*2230*/  LDG.E.LTC128B.U16 R22, desc[UR12][R12.64+0x20] ;  /* 0x0000200c0c167981 */ /* 0x000164000c1e1520 */
.L_x_46:
[----:B------:R-:W-:Y:S05]  /*2240*/  BSYNC B0 ;  /* 0x0000000000007941 */ /* 0x000fea0003800000 */
.L_x_45:
[C---:B-----5:R-:W-:Y:S01]  /*2250*/  IMAD.U32 R23, R22.reuse, 0x10000, RZ ;  /* 0x0001000016177824 */ /* 0x060fe200078e00ff */
[----:B------:R-:W-:Y:S01]  /*2260*/  BSSY B0, `(.L_x_47) ;  /* 0x000000c000007945 */ /* 0x000fe20003800000 */
[----:B------:R-:W-:Y:S02]  /*2270*/  PRMT R56, R22, 0x7610, R56 ;  /* 0x0000761016387816 */ /* 0x000fe40000000038 */
[----:B------:R-:W-:-:S04]  /*2280*/  FMUL R23, R23, R14 ;  /* 0x0000000e17177220 */ /* 0x000fc80000400000 */
[----:B------:R-:W-:-:S05]  /*2290*/  FFMA R23, R66, R0, R23 ;  /* 0x0000000042177223 */ /* 0x000fca0000000017 */
[----:B------:R-:W-:-:S04]  /*22a0*/  F2FP.BF16.F32.PACK_AB R23, RZ, R23 ;  /* 0x00000017ff17723e */ /* 0x000fc800000010ff */
[----:B------:R-:W-:-:S05]  /*22b0*/  PRMT R58, R23, 0x7610, R58 ;  /* 0x00007610173a7816 */ /* 0x000fca000000003a */
[----:B------:R0:W-:Y:S01]  /*22c0*/  @P0 STG.E.U16 desc[UR12][R20.64+0x20], R58 ;  /* 0x0000203a14000986 */ /* 0x0001e2000c10150c */
[----:B------:R-:W-:-:S05]  /*22d0*/  IADD3 R59, P0, R6, 0x40, RZ ;  /* 0x00000040063b7810 */ /* 0x000fca0007f1e0ff */
[----:B------:R-:W-:Y:S01]  /*22e0*/  IMAD.X R23, RZ, RZ, R7, P0 ;  /* 0x000000ffff177224 */ /* 0x000fe200000e0607 */
[----:B------:R-:W-:-:S13]  /*22f0*/  ISETP.GT.AND P0, PT, R16, 0x8, P1 ;  /* 0x000000081000780c */ /* 0x000fda0000f04270 */
[----:B0-----:R-:W-:Y:S05]  /*2300*/  @!P0 BRA `(.L_x_48) ;  /* 0x0000000000048947 */ /* 0x001fea0003800000 */
[----:B------:R0:W5:Y:S02]  /*2310*/  LDG.E.LTC128B.U16 R56, desc[UR12][R12.64+0x22] ;  /* 0x0000220c0c387981 */ /* 0x000164000c1e1520 */
.L_x_48:
[----:B------:R-:W-:Y:S05]  /*2320*/  BSYNC B0 ;  /* 0x0000000000007941 */ /* 0x000fea0003800000 */
.L_x_47:
[----:B-----5:R-:W-:Y:S01]  /*2330*/  IMAD.U32 R7, R56, 0x10000, RZ ;  /* 0x0001000038077824 */ /* 0x020fe200078e00ff */
[----:B------:R-:W-:Y:S01]  /*2340*/  ISETP.GT.AND P2, PT, R15, 0x18, PT ;  /* 0x000000180f00780c */ /* 0x000fe20003f44270 */
[----:B------:R-:W-:Y:S01]  /*2350*/  IMAD.WIDE.U32 R10, R59, UR6, R10 ;  /* 0x000000063b0a7c25 */ /* 0x000fe2000f8e000a */
[----:B------:R-:W-:Y:S03]  /*2360*/  BSSY B0, `(.L_x_49) ;  /* 0x0000014000007945 */ /* 0x000fe60003800000 */
[----:B------:R-:W-:-:S04]  /*2370*/  FMUL R6, R7, R14 ;  /* 0x0000000e07067220 */ /* 0x000fc80000400000 */
[----:B------:R-:W-:-:S05]  /*2380*/  FFMA R6, R67, R0, R6 ;  /* 0x0000000043067223 */ /* 0x000fca0000000006 */
[----:B------:R-:W-:Y:S01]  /*2390*/  F2FP.BF16.F32.PACK_AB R7, RZ, R6 ;  /* 0x00000006ff07723e */ /* 0x000fe200000010ff */
[----:B------:R-:W-:Y:S02]  /*23a0*/  IMAD R6, R23, UR6, RZ ;  /* 0x0000000617067c24 */ /* 0x000fe4000f8e02ff */
[----:B------:R-:W-:Y:S01]  /*23b0*/  IMAD.WIDE.U32 R22, R59, UR6, R8 ;  /* 0x000000063b167c25 */ /* 0x000fe2000f8e0008 */
[----:B------:R-:W-:-:S03]  /*23c0*/  PRMT R58, R7, 0x7610, R58 ;  /* 0x00007610073a7816 */ /* 0x000fc6000000003a */
[----:B------:R-:W-:Y:S02]  /*23d0*/  IMAD R61, R59, UR7, R6 ;  /* 0x000000073b3d7c24 */ /* 0x000fe4000f8e0206 */
[----:B------:R0:W-:Y:S01]  /*23e0*/  @P0 STG.E.U16 desc[UR12][R20.64+0x22], R58 ;  /* 0x0000223a14000986 */ /* 0x0001e2000c10150c */
[----:B------:R-:W-:Y:S01]  /*23f0*/  LEA R6, P0, R22, UR8, 0x1 ;  /* 0x0000000816067c11 */ /* 0x000fe2000f8008ff */
[----:B------:R-:W-:-:S05]  /*2400*/  IMAD.IADD R7, R23, 0x1, R61 ;  /* 0x0000000117077824 */ /* 0x000fca00078e023d */
[----:B------:R-:W-:Y:S02]  /*2410*/  LEA.HI.X R7, R22, UR9, R7, 0x1, P0 ;  /* 0x0000000916077c11 */ /* 0x000fe400080f0c07 */
[----:B------:R-:W-:-:S04]  /*2420*/  IADD3 R10, P0, R8, R10, RZ ;  /* 0x0000000a080a7210 */ /* 0x000fc80007f1e0ff */
[----:B------:R-:W-:Y:S02]  /*2430*/  IADD3.X R9, R9, R61, R11, P0, !PT ;  /* 0x0000003d09097210 */ /* 0x000fe400007fe40b */
[----:B------:R-:W-:-:S04]  /*2440*/  LEA R8, P0, R10, UR8, 0x1 ;  /* 0x000000080a087c11 */ /* 0x000fc8000f8008ff */
[----:B------:R-:W-:Y:S02]  /*2450*/  LEA.HI.X R9, R10, UR9, R9, 0x1, P0 ;  /* 0x000000090a097c11 */ /* 0x000fe400080f0c09 */
[----:B------:R-:W-:Y:S02]  /*2460*/  ISETP.GT.AND P0, PT, R16, RZ, P2 ;  /* 0x000000ff1000720c */ /* 0x000fe40001704270 */
[----:B------:R-:W-:-:S11]  /*2470*/  P2R R10, PR, RZ, 0x4 ;  /* 0x00000004ff0a7803 */ /* 0x000fd60000000000 */
[----:B0-----:R-:W-:Y:S05]  /*2480*/  @!P0 BRA `(.L_x_50) ;  /* 0x0000000000048947 */ /* 0x001fea0003800000 */
[----:B------:R0:W5:Y:S02]  /*2490*/  LDG.E.LTC128B.U16 R56, desc[UR12][R4.64+0x30] ;  /* 0x0000300c04387981 */ /* 0x000164000c1e1520 */
.L_x_50:
[----:B------:R-:W-:Y:S05]  /*24a0*/  BSYNC B0 ;  /* 0x0000000000007941 */ /* 0x000fea0003800000 */
.L_x_49:
[----:B-----5:R-:W-:Y:S01]  /*24b0*/  IMAD.U32 R11, R56, 0x10000, RZ ;  /* 0x00010000380b7824 */ /* 0x020fe200078e00ff */
[----:B------:R-:W-:Y:S01]  /*24c0*/  ISETP.GT.AND P1, PT, R15, 0x19, PT ;  /* 0x000000190f00780c */ /* 0x000fe20003f24270 */
[----:B------:R-:W-:Y:S02]  /*24d0*/  BSSY B0, `(.L_x_51) ;  /* 0x0000009000007945 */ /* 0x000fe40003800000 */
[----:B------:R-:W-:Y:S01]  /*24e0*/  FMUL R11, R11, R14 ;  /* 0x0000000e0b0b7220 */ /* 0x000fe20000400000 */
[----:B------:R-:W-:-:S03]  /*24f0*/  P2R R10, PR, RZ, 0x2 ;  /* 0x00000002ff0a7803 */ /* 0x000fc60000000000 */
[----:B------:R-:W-:-:S05]  /*2500*/  FFMA R11, R68, R0, R11 ;  /* 0x00000000440b7223 */ /* 0x000fca000000000b */
[----:B------:R-:W-:-:S05]  /*2510*/  F2FP.BF16.F32.PACK_AB R11, RZ, R11 ;  /* 0x0000000bff0b723e */ /* 0x000fca00000010ff */
[----:B------:R0:W-:Y:S01]  /*2520*/  @P0 STG.E.U16 desc[UR12][R2.64+0x30], R11 ;  /* 0x0000300b02000986 */ /* 0x0001e2000c10150c */
[----:B------:R-:W-:-:S13]  /*2530*/  ISETP.GT.AND P0, PT, R16, RZ, P1 ;  /* 0x000000ff1000720c */ /* 0x000fda0000f04270 */
[----:B0-----:R-:W-:Y:S05]  /*2540*/  @!P0 BRA `(.L_x_52) ;  /* 0x0000000000048947 */ /* 0x001fea0003800000 */
[----:B------:R0:W5:Y:S02]  /*2550*/  LDG.E.LTC128B.U16 R56, desc[UR12][R4.64+0x32] ;  /* 0x0000320c04387981 */ /* 0x000164000c1e1520 */
.L_x_52:
[----:B------:R-:W-:Y:S05]  /*2560*/  BSYNC B0 ;  /* 0x0000000000007941 */ /* 0x000fea0003800000 */
.L_x_51:
[----:B-----5:R-:W-:Y:S01]  /*2570*/  IMAD.U32 R11, R56, 0x10000, RZ ;  /* 0x00010000380b7824 */ /* 0x020fe200078e00ff */
[----:B------:R-:W-:Y:S03]  /*2580*/  BSSY B0, `(.L_x_53) ;  /* 0x0000008000007945 */ /* 0x000fe60003800000 */
[----:B------:R-:W-:-:S04]  /*2590*/  FMUL R10, R11, R14 ;  /* 0x0000000e0b0a7220 */ /* 0x000fc80000400000 */
[----:B------:R-:W-:-:S05]  /*25a0*/  FFMA R10, R69, R0, R10 ;  /* 0x00000000450a7223 */ /* 0x000fca000000000a */
[----:B------:R-:W-:-:S05]  /*25b0*/  F2FP.BF16.F32.PACK_AB R10, RZ, R10 ;  /* 0x0000000aff0a723e */ /* 0x000fca00000010ff */
[----:B------:R0:W-:Y:S01]  /*25c0*/  @P0 STG.E.U16 desc[UR12][R2.64+0x32], R10 ;  /* 0x0000320a02000986 */ /* 0x0001e2000c10150c */
[----:B------:R-:W-:-:S13]  /*25d0*/  ISETP.GT.AND P0, PT, R16, 0x8, P2 ;  /* 0x000000081000780c */ /* 0x000fda0001704270 */
[----:B0-----:R-:W-:Y:S05]  /*25e0*/  @!P0 BRA `(.L_x_54) ;  /* 0x0000000000048947 */ /* 0x001fea0003800000 */
[----:B------:R0:W5:Y:S02]  /*25f0*/  LDG.E.LTC128B.U16 R56, desc[UR12][R12.64+0x30] ;  /* 0x0000300c0c387981 */ /* 0x000164000c1e1520 */
.L_x_54:
[----:B------:R-:W-:Y:S05]  /*2600*/  BSYNC B0 ;  /* 0x0000000000007941 */ /* 0x000fea0003800000 */
.L_x_53:
        /* <DEDUP_REMOVED lines=9> */
.L_x_56:
[----:B------:R-:W-:Y:S05]  /*26a0*/  BSYNC B0 ;  /* 0x0000000000007941 */ /* 0x000fea0003800000 */
.L_x_55:
        /* <DEDUP_REMOVED lines=11> */
.L_x_58:
[----:B------:R-:W-:Y:S05]  /*2760*/  BSYNC B0 ;  /* 0x0000000000007941 */ /* 0x000fea0003800000 */
.L_x_57:
        /* <DEDUP_REMOVED lines=11> */
.L_x_60:
[----:B------:R-:W-:Y:S05]  /*2820*/  BSYNC B0 ;  /* 0x0000000000007941 */ /* 0x000fea0003800000 */
.L_x_59:
        /* <DEDUP_REMOVED lines=9> */
.L_x_62:
[----:B------:R-:W-:Y:S05]  /*28c0*/  BSYNC B0 ;  /* 0x0000000000007941 */ /* 0x000fea0003800000 */
.L_x_61:
        /* <DEDUP_REMOVED lines=9> */
.L_x_64:
[----:B------:R-:W-:Y:S05]  /*2960*/  BSYNC B0 ;  /* 0x0000000000007941 */ /* 0x000fea0003800000 */
.L_x_63:
        /* <DEDUP_REMOVED lines=11> */
.L_x_66:
[----:B------:R-:W-:Y:S05]  /*2a20*/  BSYNC B0 ;  /* 0x0000000000007941 */ /* 0x000fea0003800000 */
.L_x_65:
[----:B-----5:R-:W-:Y:S01]  /*2a30*/  IMAD.U32 R11, R56, 0x10000, RZ ;  /* 0x00010000380b7824 */ /* 0x020fe200078e00ff */
[----:B------:R-:W-:Y:S01]  /*2a40*/  ISETP.GT.AND P4, PT, R15, 0x29, PT ;  /* 0x000000290f00780c */ /* 0x000fe20003f84270 */
[----:B------:R-:W-:Y:S02]  /*2a50*/  BSSY B0, `(.L_x_67) ;  /* 0x0000008000007945 */ /* 0x000fe40003800000 */
[----:B------:R-:W-:-:S04]  /*2a60*/  FMUL R11, R11, R14 ;  /* 0x0000000e0b0b7220 */ /* 0x000fc80000400000 */
[----:B------:R-:W-:-:S05]  /*2a70*/  FFMA R11, R76, R0, R11 ;  /* 0x000000004c0b7223 */ /* 0x000fca000000000b */
[----:B------:R-:W-:-:S05]  /*2a80*/  F2FP.BF16.F32.PACK_AB R11, RZ, R11 ;  /* 0x0000000bff0b723e */ /* 0x000fca00000010ff */
[----:B------:R0:W-:Y:S01]  /*2a90*/  @P0 STG.E.U16 desc[UR12][R2.64+0x50], R11 ;  /* 0x0000500b02000986 */ /* 0x0001e2000c10150c */
[----:B------:R-:W-:-:S13]  /*2aa0*/  ISETP.GT.AND P0, PT, R16, RZ, P4 ;  /* 0x000000ff1000720c */ /* 0x000fda0002704270 */
[----:B0-----:R-:W-:Y:S05]  /*2ab0*/  @!P0 BRA `(.L_x_68) ;  /* 0x0000000000048947 */ /* 0x001fea0003800000 */
[----:B------:R0:W5:Y:S02]  /*2ac0*/  LDG.E.LTC128B.U16 R56, desc[UR12][R4.64+0x52] ;  /* 0x0000520c04387981 */ /* 0x000164000c1e1520 */
.L_x_68:
[----:B------:R-:W-:Y:S05]  /*2ad0*/  BSYNC B0 ;  /* 0x0000000000007941 */ /* 0x000fea0003800000 */
.L_x_67:
        /* <DEDUP_REMOVED lines=9> */
.L_x_70:
[----:B------:R-:W-:Y:S05]  /*2b70*/  BSYNC B0 ;  /* 0x0000000000007941 */ /* 0x000fea0003800000 */
.L_x_69:
        /* <DEDUP_REMOVED lines=9> */
.L_x_72:
[----:B------:R-:W-:Y:S05]  /*2c10*/  BSYNC B0 ;  /* 0x0000000000007941 */ /* 0x000fea0003800000 */
.L_x_71:
        /* <DEDUP_REMOVED lines=10> */
.L_x_74:
[----:B------:R-:W-:Y:S05]  /*2cc0*/  BSYNC B0 ;  /* 0x0000000000007941 */ /* 0x000fea0003800000 */
.L_x_73:
        /* <DEDUP_REMOVED lines=10> */
.L_x_76:
[----:B------:R-:W-:Y:S05]  /*2d70*/  BSYNC B0 ;  /* 0x0000000000007941 */ /* 0x000fea0003800000 */
.L_x_75:
        /* <DEDUP_REMOVED lines=9> */
.L_x_78:
[----:B------:R-:W-:Y:S05]  /*2e10*/  BSYNC B0 ;  /* 0x0000000000007941 */ /* 0x000fea0003800000 */
.L_x_77:
        /* <DEDUP_REMOVED lines=9> */
.L_x_80:
[----:B------:R-:W-:Y:S05]  /*2eb0*/  BSYNC B0 ;  /* 0x0000000000007941 */ /* 0x000fea0003800000 */
.L_x_79:
        /* <DEDUP_REMOVED lines=10> */
.L_x_82:
[----:B------:R-:W-:Y:S05]  /*2f60*/  BSYNC B0 ;  /* 0x0000000000007941 */ /* 0x000fea0003800000 */
.L_x_81:
[----:B-----5:R-:W-:Y:S01]  /*2f70*/  IMAD.U32 R11, R56, 0x10000, RZ ;  /* 0x00010000380b7824 */ /* 0x020fe200078e00ff */
[----:B------:R-:W-:Y:S03]  /*2f80*/  BSSY B0, `(.L_x_83) ;  /* 0x000000d000007945 */ /* 0x000fe60003800000 */
[----:B------:R-:W-:-:S04]  /*2f90*/  FMUL R11, R11, R14 ;  /* 0x0000000e0b0b7220 */ /* 0x000fc80000400000 */
[----:B------:R-:W-:-:S05]  /*2fa0*/  FFMA R11, R84, R0, R11 ;  /* 0x00000000540b7223 */ /* 0x000fca000000000b */
[----:B------:R-:W-:-:S05]  /*2fb0*/  F2FP.BF16.F32.PACK_AB R11, RZ, R11 ;  /* 0x0000000bff0b723e */ /* 0x000fca00000010ff */
[----:B------:R1:W-:Y:S01]  /*2fc0*/  @P0 STG.E.U16 desc[UR12][R2.64+0x70], R11 ;  /* 0x0000700b02000986 */ /* 0x0003e2000c10150c */
[----:B------:R-:W-:-:S05]  /*2fd0*/  IADD3 R22, P0, R57, R20, RZ ;  /* 0x0000001439167210 */ /* 0x000fca0007f1e0ff */
[----:B------:R-:W-:Y:S01]  /*2fe0*/  IMAD.X R23, R17, 0x1, R21, P0 ;  /* 0x0000000111177824 */ /* 0x000fe200000e0615 */
[----:B------:R-:W-:-:S05]  /*2ff0*/  IADD3 R10, P0, R57, R2, RZ ;  /* 0x00000002390a7210 */ /* 0x000fca0007f1e0ff */
[----:B-1----:R-:W-:Y:S01]  /*3000*/  IMAD.X R11, R17, 0x1, R3, P0 ;  /* 0x00000001110b7824 */ /* 0x002fe200000e0603 */
[----:B------:R-:W-:-:S04]  /*3010*/  ISETP.GT.AND P0, PT, R15, 0x39, PT ;  /* 0x000000390f00780c */ /* 0x000fc80003f04270 */
[----:B------:R-:W-:-:S13]  /*3020*/  ISETP.GT.AND P5, PT, R16, RZ, P0 ;  /* 0x000000ff1000720c */ /* 0x000fda00007a4270 */
[----:B------:R-:W-:Y:S05]  /*3030*/  @!P5 BRA `(.L_x_84) ;  /* 0x000000000004d947 */ /* 0x000fea0003800000 */
[----:B------:R1:W5:Y:S02]  /*3040*/  LDG.E.LTC128B.U16 R56, desc[UR12][R4.64+0x72] ;  /* 0x0000720c04387981 */ /* 0x000364000c1e1520 */
.L_x_84:
[----:B------:R-:W-:Y:S05]  /*3050*/  BSYNC B0 ;  /* 0x0000000000007941 */ /* 0x000fea0003800000 */
.L_x_83:
[----:B01-345:R-:W-:Y:S01]  /*3060*/  IMAD.U32 R5, R56, 0x10000, RZ ;  /* 0x0001000038057824 */ /* 0x03bfe200078e00ff */
        /* <DEDUP_REMOVED lines=8> */
.L_x_86:
[----:B------:R-:W-:Y:S05]  /*30f0*/  BSYNC B0 ;  /* 0x0000000000007941 */ /* 0x000fea0003800000 */
.L_x_85:
[----:B-----5:R-:W-:Y:S01]  /*3100*/  IMAD.U32 R3, R56, 0x10000, RZ ;  /* 0x0001000038037824 */ /* 0x020fe200078e00ff */
[----:B------:R-:W-:Y:S03]  /*3110*/  BSSY B0, `(.L_x_87) ;  /* 0x0000008000007945 */ /* 0x000fe60003800000 */
[----:B------:R-:W-:-:S04]  /*3120*/  FMUL R3, R3, R14 ;  /* 0x0000000e03037220 */ /* 0x000fc80000400000 */
[----:B------:R-:W-:-:S05]  /*3130*/  FFMA R3, R86, R0, R3 ;  /* 0x0000000056037223 */ /* 0x000fca0000000003 */
[----:B------:R-:W-:-:S05]  /*3140*/  F2FP.BF16.F32.PACK_AB R3, RZ, R3 ;  /* 0x00000003ff03723e */ /* 0x000fca00000010ff */
[----:B------:R1:W-:Y:S01]  /*3150*/  @P5 STG.E.U16 desc[UR12][R20.64+0x70], R3 ;  /* 0x0000700314005986 */ /* 0x0003e2000c10150c */
[----:B------:R-:W-:-:S13]  /*3160*/  ISETP.GT.AND P5, PT, R16, 0x8, P0 ;  /* 0x000000081000780c */ /* 0x000fda00007a4270 */
[----:B-1----:R-:W-:Y:S05]  /*3170*/  @!P5 BRA `(.L_x_88) ;  /* 0x000000000004d947 */ /* 0x002fea0003800000 */
[----:B------:R1:W5:Y:S02]  /*3180*/  LDG.E.LTC128B.U16 R56, desc[UR12][R12.64+0x72] ;  /* 0x0000720c0c387981 */ /* 0x000364000c1e1520 */
.L_x_88:
[----:B------:R-:W-:Y:S05]  /*3190*/  BSYNC B0 ;  /* 0x0000000000007941 */ /* 0x000fea0003800000 */
.L_x_87:
[----:B-----5:R-:W-:-:S04]  /*31a0*/  IMAD.U32 R3, R56, 0x10000, RZ ;  /* 0x0001000038037824 */ /* 0x020fc800078e00ff */
[----:B------:R-:W-:-:S04]  /*31b0*/  FMUL R2, R3, R14 ;  /* 0x0000000e03027220 */ /* 0x000fc80000400000 */
[----:B------:R-:W-:-:S05]  /*31c0*/  FFMA R2, R87, R0, R2 ;  /* 0x0000000057027223 */ /* 0x000fca0000000002 */
[----:B------:R-:W-:-:S05]  /*31d0*/  F2FP.BF16.F32.PACK_AB R2, RZ, R2 ;  /* 0x00000002ff02723e */ /* 0x000fca00000010ff */
[----:B------:R3:W-:Y:S01]  /*31e0*/  @P5 STG.E.U16 desc[UR12][R20.64+0x72], R2 ;  /* 0x0000720214005986 */ /* 0x0007e2000c10150c */
[----:B------:R-:W-:-:S04]  /*31f0*/  ISETP.GT.AND P5, PT, R15, RZ, PT ;  /* 0x000000ff0f00720c */ /* 0x000fc80003fa4270 */
[----:B------:R-:W-:-:S13]  /*3200*/  ISETP.GT.AND P5, PT, R16, 0x40, P5 ;  /* 0x000000401000780c */ /* 0x000fda0002fa4270 */
[----:B------:R-:W4:Y:S01]  /*3210*/  @P5 LDG.E.LTC128B.U16 R56, desc[UR12][R6.64] ;  /* 0x0000000c06385981 */ /* 0x000f22000c1e1520 */
[----:B------:R-:W-:Y:S01]  /*3220*/  BSSY B0, `(.L_x_89) ;  /* 0x000000a000007945 */ /* 0x000fe20003800000 */
[----:B----4-:R-:W-:-:S04]  /*3230*/  IMAD.U32 R3, R56, 0x10000, RZ ;  /* 0x0001000038037824 */ /* 0x010fc800078e00ff */
[----:B------:R-:W-:-:S04]  /*3240*/  FMUL R3, R3, R14 ;  /* 0x0000000e03037220 */ /* 0x000fc80000400000 */
[----:B------:R-:W-:-:S05]  /*3250*/  FFMA R3, R24, R0, R3 ;  /* 0x0000000018037223 */ /* 0x000fca0000000003 */
[----:B------:R-:W-:-:S05]  /*3260*/  F2FP.BF16.F32.PACK_AB R3, RZ, R3 ;  /* 0x00000003ff03723e */ /* 0x000fca00000010ff */
[----:B------:R3:W-:Y:S01]  /*3270*/  @P5 STG.E.U16 desc[UR12][R10.64], R3 ;  /* 0x000000030a005986 */ /* 0x0007e2000c10150c */
[----:B------:R-:W-:-:S04]  /*3280*/  ISETP.GT.AND P5, PT, R15, 0x1, PT ;  /* 0x000000010f00780c */ /* 0x000fc80003fa4270 */
[----:B------:R-:W-:-:S13]  /*3290*/  ISETP.GT.AND P5, PT, R16, 0x40, P5 ;  /* 0x000000401000780c */ /* 0x000fda0002fa4270 */
[----:B---3--:R-:W-:Y:S05]  /*32a0*/  @!P5 BRA `(.L_x_90) ;  /* 0x000000000004d947 */ /* 0x008fea0003800000 */
[----:B------:R3:W5:Y:S02]  /*32b0*/  LDG.E.LTC128B.U16 R56, desc[UR12][R6.64+0x2] ;  /* 0x0000020c06387981 */ /* 0x000764000c1e1520 */
.L_x_90:
[----:B------:R-:W-:Y:S05]  /*32c0*/  BSYNC B0 ;  /* 0x0000000000007941 */ /* 0x000fea0003800000 */
.L_x_89:
[----:B-----5:R-:W-:Y:S01]  /*32d0*/  IMAD.U32 R3, R56, 0x10000, RZ ;  /* 0x0001000038037824 */ /* 0x020fe200078e00ff */
[----:B------:R-:W-:Y:S03]  /*32e0*/  BSSY B0, `(.L_x_91) ;  /* 0x000000c000007945 */ /* 0x000fe60003800000 */
[----:B------:R-:W-:Y:S01]  /*32f0*/  FMUL R2, R3, R14 ;  /* 0x0000000e03027220 */ /* 0x000fe20000400000 */
[----:B------:R-:W-:-:S03]  /*3300*/  @P5 IMAD.MOV.U32 R3, RZ, RZ, R11 ;  /* 0x000000ffff035224 */ /* 0x000fc600078e000b */
[----:B------:R-:W-:-:S05]  /*3310*/  FFMA R2, R25, R0, R2 ;  /* 0x0000000019027223 */ /* 0x000fca0000000002 */
[----:B------:R-:W-:-:S04]  /*3320*/  F2FP.BF16.F32.PACK_AB R2, RZ, R2 ;  /* 0x00000002ff02723e */ /* 0x000fc800000010ff */
[----:B------:R-:W-:Y:S01]  /*3330*/  PRMT R4, R2, 0x7610, R4 ;  /* 0x0000761002047816 */ /* 0x000fe20000000004 */
[----:B------:R-:W-:-:S05]  /*3340*/  @P5 IMAD.MOV.U32 R2, RZ, RZ, R10 ;  /* 0x000000ffff025224 */ /* 0x000fca00078e000a */
[----:B------:R4:W-:Y:S01]  /*3350*/  @P5 STG.E.U16 desc[UR12][R2.64+0x2], R4 ;  /* 0x0000020402005986 */ /* 0x0009e2000c10150c */
[----:B------:R-:W-:-:S04]  /*3360*/  ISETP.GT.AND P5, PT, R15, RZ, PT ;  /* 0x000000ff0f00720c */ /* 0x000fc80003fa4270 */
[----:B------:R-:W-:-:S13]  /*3370*/  ISETP.GT.AND P5, PT, R16, 0x48, P5 ;  /* 0x000000481000780c */ /* 0x000fda0002fa4270 */
[----:B----4-:R-:W-:Y:S05]  /*3380*/  @!P5 BRA `(.L_x_92) ;  /* 0x000000000004d947 */ /* 0x010fea0003800000 */
[----:B------:R4:W5:Y:S02]  /*3390*/  LDG.E.LTC128B.U16 R56, desc[UR12][R8.64] ;  /* 0x0000000c08387981 */ /* 0x000964000c1e1520 */
.L_x_92:
[----:B------:R-:W-:Y:S05]  /*33a0*/  BSYNC B0 ;  /* 0x0000000000007941 */ /* 0x000fea0003800000 */
.L_x_91:
[----:B-----5:R-:W-:Y:S01]  /*33b0*/  IMAD.U32 R3, R56, 0x10000, RZ ;  /* 0x0001000038037824 */ /* 0x020fe200078e00ff */
[----:B------:R-:W-:Y:S03]  /*33c0*/  BSSY B0, `(.L_x_93) ;  /* 0x0000009000007945 */ /* 0x000fe60003800000 */
[----:B------:R-:W-:-:S04]  /*33d0*/  FMUL R3, R3, R14 ;  /* 0x0000000e03037220 */ /* 0x000fc80000400000 */
[----:B------:R-:W-:-:S05]  /*33e0*/  FFMA R3, R26, R0, R3 ;  /* 0x000000001a037223 */ /* 0x000fca0000000003 */
[----:B------:R-:W-:-:S05]  /*33f0*/  F2FP.BF16.F32.PACK_AB R3, RZ, R3 ;  /* 0x00000003ff03723e */ /* 0x000fca00000010ff */
[----:B------:R0:W-:Y:S01]  /*3400*/  @P5 STG.E.U16 desc[UR12][R22.64], R3 ;  /* 0x0000000316005986 */ /* 0x0001e2000c10150c */
[----:B------:R-:W-:-:S04]  /*3410*/  ISETP.GT.AND P5, PT, R15, 0x1, PT ;  /* 0x000000010f00780c */ /* 0x000fc80003fa4270 */
[----:B------:R-:W-:-:S13]  /*3420*/  ISETP.GT.AND P5, PT, R16, 0x48, P5 ;  /* 0x000000481000780c */ /* 0x000fda0002fa4270 */
[----:B0-----:R-:W-:Y:S05]  /*3430*/  @!P5 BRA `(.L_x_94) ;  /* 0x000000000004d947 */ /* 0x001fea0003800000 */
[----:B------:R0:W5:Y:S02]  /*3440*/  LDG.E.LTC128B.U16 R56, desc[UR12][R8.64+0x2] ;  /* 0x0000020c08387981 */ /* 0x000164000c1e1520 */
.L_x_94:
[----:B------:R-:W-:Y:S05]  /*3450*/  BSYNC B0 ;  /* 0x0000000000007941 */ /* 0x000fea0003800000 */
.L_x_93:
        /* <DEDUP_REMOVED lines=10> */
.L_x_96:
[----:B------:R-:W-:Y:S05]  /*3500*/  BSYNC B0 ;  /* 0x0000000000007941 */ /* 0x000fea0003800000 */
.L_x_95:
[----:B-----5:R-:W-:Y:S01]  /*3510*/  IMAD.U32 R3, R56, 0x10000, RZ ;  /* 0x0001000038037824 */ /* 0x020fe200078e00ff */
[----:B------:R-:W-:Y:S01]  /*3520*/  BSSY B0, `(.L_x_97) ;  /* 0x000000c000007945 */ /* 0x000fe20003800000 */
[----:B------:R-:W-:Y:S02]  /*3530*/  @P5 IMAD.MOV.U32 R2, RZ, RZ, R10 ;  /* 0x000000ffff025224 */ /* 0x000fe400078e000a */
[----:B------:R-:W-:-:S04]  /*3540*/  FMUL R3, R3, R14 ;  /* 0x0000000e03037220 */ /* 0x000fc80000400000 */
[----:B------:R-:W-:-:S05]  /*3550*/  FFMA R3, R28, R0, R3 ;  /* 0x000000001c037223 */ /* 0x000fca0000000003 */
[----:B------:R-:W-:-:S04]  /*3560*/  F2FP.BF16.F32.PACK_AB R3, RZ, R3 ;  /* 0x00000003ff03723e */ /* 0x000fc800000010ff */
[----:B------:R-:W-:Y:S01]  /*3570*/  PRMT R4, R3, 0x7610, R4 ;  /* 0x0000761003047816 */ /* 0x000fe20000000004 */
[----:B------:R-:W-:-:S05]  /*3580*/  @P5 IMAD.MOV.U32 R3, RZ, RZ, R11 ;  /* 0x000000ffff035224 */ /* 0x000fca00078e000b */
[----:B------:R0:W-:Y:S01]  /*3590*/  @P5 STG.E.U16 desc[UR12][R2.64+0x10], R4 ;  /* 0x0000100402005986 */ /* 0x0001e2000c10150c */
[----:B------:R-:W-:-:S04]  /*35a0*/  ISETP.GT.AND P5, PT, R15, 0x9, PT ;  /* 0x000000090f00780c */ /* 0x000fc80003fa4270 */
[----:B------:R-:W-:-:S13]  /*35b0*/  ISETP.GT.AND P5, PT, R16, 0x40, P5 ;  /* 0x000000401000780c */ /* 0x000fda0002fa4270 */
[----:B0-----:R-:W-:Y:S05]  /*35c0*/  @!P5 BRA `(.L_x_98) ;  /* 0x000000000004d947 */ /* 0x001fea0003800000 */
[----:B------:R0:W5:Y:S02]  /*35d0*/  LDG.E.LTC128B.U16 R56, desc[UR12][R6.64+0x12] ;  /* 0x0000120c06387981 */ /* 0x000164000c1e1520 */
.L_x_98:
[----:B------:R-:W-:Y:S05]  /*35e0*/  BSYNC B0 ;  /* 0x0000000000007941 */ /* 0x000fea0003800000 */
.L_x_97:
        /* <DEDUP_REMOVED lines=13> */
.L_x_100:
[----:B------:R-:W-:Y:S05]  /*36c0*/  BSYNC B0 ;  /* 0x0000000000007941 */ /* 0x000fea0003800000 */
.L_x_99:
        /* <DEDUP_REMOVED lines=10> */
.L_x_102:
[----:B------:R-:W-:Y:S05]  /*3770*/  BSYNC B0 ;  /* 0x0000000000007941 */ /* 0x000fea0003800000 */
.L_x_101:
        /* <DEDUP_REMOVED lines=13> */
.L_x_104:
[----:B------:R-:W-:Y:S05]  /*3850*/  BSYNC B0 ;  /* 0x0000000000007941 */ /* 0x000fea0003800000 */
.L_x_103:
        /* <DEDUP_REMOVED lines=13> */
.L_x_106:
[----:B------:R-:W-:Y:S05]  /*3930*/  BSYNC B0 ;  /* 0x0000000000007941 */ /* 0x000fea0003800000 */
.L_x_105:
        /* <DEDUP_REMOVED lines=13> */
.L_x_108:
[----:B------:R-:W-:Y:S05]  /*3a10*/  BSYNC B0 ;  /* 0x0000000000007941 */ /* 0x000fea0003800000 */
.L_x_107:
        /* <DEDUP_REMOVED lines=13> */
.L_x_110:
[----:B------:R-:W-:Y:S05]  /*3af0*/  BSYNC B0 ;  /* 0x0000000000007941 */ /* 0x000fea0003800000 */
.L_x_109:
        /* <DEDUP_REMOVED lines=13> */
.L_x_112:
[----:B------:R-:W-:Y:S05]  /*3bd0*/  BSYNC B0 ;  /* 0x0000000000007941 */ /* 0x000fea0003800000 */
.L_x_111:
        /* <DEDUP_REMOVED lines=13> */
.L_x_114:
[----:B------:R-:W-:Y:S05]  /*3cb0*/  BSYNC B0 ;  /* 0x0000000000007941 */ /* 0x000fea0003800000 */
.L_x_113:
        /* <DEDUP_REMOVED lines=13> */
.L_x_116:
[----:B------:R-:W-:Y:S05]  /*3d90*/  BSYNC B0 ;  /* 0x0000000000007941 */ /* 0x000fea0003800000 */
.L_x_115:
        /* <DEDUP_REMOVED lines=13> */
.L_x_118:
[----:B------:R-:W-:Y:S05]  /*3e70*/  BSYNC B0 ;  /* 0x0000000000007941 */ /* 0x000fea0003800000 */
.L_x_117:
        /* <DEDUP_REMOVED lines=13> */
.L_x_120:
[----:B------:R-:W-:Y:S05]  /*3f50*/  BSYNC B0 ;  /* 0x0000000000007941 */ /* 0x000fea0003800000 */
.L_x_119:
        /* <DEDUP_REMOVED lines=13> */
.L_x_122:
[----:B------:R-:W-:Y:S05]  /*4030*/  BSYNC B0 ;  /* 0x0000000000007941 */ /* 0x000fea0003800000 */
.L_x_121:
        /* <DEDUP_REMOVED lines=13> */
.L_x_124:
[----:B------:R-:W-:Y:S05]  /*4110*/  BSYNC B0 ;  /* 0x0000000000007941 */ /* 0x000fea0003800000 */
.L_x_123:
        /* <DEDUP_REMOVED lines=13> */
.L_x_126:
[----:B------:R-:W-:Y:S05]  /*41f0*/  BSYNC B0 ;  /* 0x0000000000007941 */ /* 0x000fea0003800000 */
.L_x_125:
        /* <DEDUP_REMOVED lines=9> */
[----:B------:R-:W-:-:S13]  /*4290*/  ISETP.GT.AND P5, PT, R16, 0x40, P6 ;  /* 0x000000401000780c */ /* 0x000fda00037a4270 */
[----:B0-----:R-:W-:Y:S05]  /*42a0*/  @!P5 BRA `(.L_x_128) ;  /* 0x000000000004d947 */ /* 0x001fea0003800000 */
[----:B------:R0:W5:Y:S02]  /*42b0*/  LDG.E.LTC128B.U16 R56, desc[UR12][R6.64+0x50] ;  /* 0x0000500c06387981 */ /* 0x000164000c1e1520 */
.L_x_128:
[----:B------:R-:W-:Y:S05]  /*42c0*/  BSYNC B0 ;  /* 0x0000000000007941 */ /* 0x000fea0003800000 */
.L_x_127:
        /* <DEDUP_REMOVED lines=12> */
.L_x_130:
[----:B------:R-:W-:Y:S05]  /*4390*/  BSYNC B0 ;  /* 0x0000000000007941 */ /* 0x000fea0003800000 */
.L_x_129:
[----:B-----5:R-:W-:Y:S01]  /*43a0*/  IMAD.U32 R3, R56, 0x10000, RZ ;  /* 0x0001000038037824 */ /* 0x020fe200078e00ff */
[----:B------:R-:W-:Y:S01]  /*43b0*/  ISETP.GT.AND P6, PT, R16, 0x48, P6 ;  /* 0x000000481000780c */ /* 0x000fe200037c4270 */
[----:B------:R-:W-:Y:S02]  /*43c0*/  BSSY B0, `(.L_x_131) ;  /* 0x000000a000007945 */ /* 0x000fe40003800000 */
[----:B------:R-:W-:Y:S01]  /*43d0*/  FMUL R2, R3, R14 ;  /* 0x0000000e03027220 */ /* 0x000fe20000400000 */
[----:B------:R-:W-:-:S03]  /*43e0*/  @P5 IMAD.MOV.U32 R3, RZ, RZ, R11 ;  /* 0x000000ffff035224 */ /* 0x000fc600078e000b */
[----:B------:R-:W-:-:S05]  /*43f0*/  FFMA R2, R45, R0, R2 ;  /* 0x000000002d027223 */ /* 0x000fca0000000002 */
[----:B------:R-:W-:-:S04]  /*4400*/  F2FP.BF16.F32.PACK_AB R2, RZ, R2 ;  /* 0x00000002ff02723e */ /* 0x000fc800000010ff */
[----:B------:R-:W-:Y:S01]  /*4410*/  PRMT R4, R2, 0x7610, R4 ;  /* 0x0000761002047816 */ /* 0x000fe20000000004 */
[----:B------:R-:W-:-:S05]  /*4420*/  @P5 IMAD.MOV.U32 R2, RZ, RZ, R10 ;  /* 0x000000ffff025224 */ /* 0x000fca00078e000a */
[----:B------:R0:W-:Y:S01]  /*4430*/  @P5 STG.E.U16 desc[UR12][R2.64+0x52], R4 ;  /* 0x0000520402005986 */ /* 0x0001e2000c10150c */
[----:B------:R-:W-:Y:S05]  /*4440*/  @!P6 BRA `(.L_x_132) ;  /* 0x000000000004e947 */ /* 0x000fea0003800000 */
[----:B------:R0:W5:Y:S02]  /*4450*/  LDG.E.LTC128B.U16 R56, desc[UR12][R8.64+0x50] ;  /* 0x0000500c08387981 */ /* 0x000164000c1e1520 */
.L_x_132:
[----:B------:R-:W-:Y:S05]  /*4460*/  BSYNC B0 ;  /* 0x0000000000007941 */ /* 0x000fea0003800000 */
.L_x_131:
[----:B0----5:R-:W-:Y:S01]  /*4470*/  IMAD.U32 R3, R56, 0x10000, RZ ;  /* 0x0001000038037824 */ /* 0x021fe200078e00ff */
[----:B------:R-:W-:Y:S01]  /*4480*/  ISETP.GT.AND P4, PT, R16, 0x48, P4 ;  /* 0x000000481000780c */ /* 0x000fe20002784270 */
[----:B------:R-:W-:Y:S01]  /*4490*/  @P6 IMAD.MOV.U32 R2, RZ, RZ, R18 ;  /* 0x000000ffff026224 */ /* 0x000fe200078e0012 */
[----:B------:R-:W-:Y:S01]  /*44a0*/  BSSY B0, `(.L_x_133) ;  /* 0x0000009000007945 */ /* 0x000fe20003800000 */
[----:B------:R-:W-:-:S04]  /*44b0*/  FMUL R3, R3, R14 ;  /* 0x0000000e03037220 */ /* 0x000fc80000400000 */
[----:B------:R-:W-:-:S05]  /*44c0*/  FFMA R3, R46, R0, R3 ;  /* 0x000000002e037223 */ /* 0x000fca0000000003 */
[----:B------:R-:W-:-:S04]  /*44d0*/  F2FP.BF16.F32.PACK_AB R3, RZ, R3 ;  /* 0x00000003ff03723e */ /* 0x000fc800000010ff */
[----:B------:R-:W-:Y:S01]  /*44e0*/  PRMT R4, R3, 0x7610, R4 ;  /* 0x0000761003047816 */ /* 0x000fe20000000004 */
[----:B------:R-:W-:-:S05]  /*44f0*/  @P6 IMAD.MOV.U32 R3, RZ, RZ, R19 ;  /* 0x000000ffff036224 */ /* 0x000fca00078e0013 */
[----:B------:R0:W-:Y:S01]  /*4500*/  @P6 STG.E.U16 desc[UR12][R2.64+0x50], R4 ;  /* 0x0000500402006986 */ /* 0x0001e2000c10150c */
[----:B------:R-:W-:Y:S05]  /*4510*/  @!P4 BRA `(.L_x_134) ;  /* 0x000000000004c947 */ /* 0x000fea0003800000 */
[----:B------:R0:W5:Y:S02]  /*4520*/  LDG.E.LTC128B.U16 R56, desc[UR12][R8.64+0x52] ;  /* 0x0000520c08387981 */ /* 0x000164000c1e1520 */
.L_x_134:
[----:B------:R-:W-:Y:S05]  /*4530*/  BSYNC B0 ;  /* 0x0000000000007941 */ /* 0x000fea0003800000 */
.L_x_133:
[----:B0----5:R-:W-:Y:S01]  /*4540*/  IMAD.U32 R3, R56, 0x10000, RZ ;  /* 0x0001000038037824 */ /* 0x021fe200078e00ff */
        /* <DEDUP_REMOVED lines=11> */
.L_x_136:
[----:B------:R-:W-:Y:S05]  /*4600*/  BSYNC B0 ;  /* 0x0000000000007941 */ /* 0x000fea0003800000 */
.L_x_135:
        /* <DEDUP_REMOVED lines=12> */
.L_x_138:
[----:B------:R-:W-:Y:S05]  /*46d0*/  BSYNC B0 ;  /* 0x0000000000007941 */ /* 0x000fea0003800000 */
.L_x_137:
        /* <DEDUP_REMOVED lines=12> */
.L_x_140:
[----:B------:R-:W-:Y:S05]  /*47a0*/  BSYNC B0 ;  /* 0x0000000000007941 */ /* 0x000fea0003800000 */
.L_x_139:
        /* <DEDUP_REMOVED lines=12> */
.L_x_142:
[----:B------:R-:W-:Y:S05]  /*4870*/  BSYNC B0 ;  /* 0x0000000000007941 */ /* 0x000fea0003800000 */
.L_x_141:
        /* <DEDUP_REMOVED lines=12> */
.L_x_144:
[----:B------:R-:W-:Y:S05]  /*4940*/  BSYNC B0 ;  /* 0x0000000000007941 */ /* 0x000fea0003800000 */
.L_x_143:
        /* <DEDUP_REMOVED lines=12> */
.L_x_146:
[----:B------:R-:W-:Y:S05]  /*4a10*/  BSYNC B0 ;  /* 0x0000000000007941 */ /* 0x000fea0003800000 */
.L_x_145:
        /* <DEDUP_REMOVED lines=9> */
.L_x_148:
[----:B------:R-:W-:Y:S05]  /*4ab0*/  BSYNC B0 ;  /* 0x0000000000007941 */ /* 0x000fea0003800000 */
.L_x_147:
[----:B-----5:R-:W-:Y:S01]  /*4ac0*/  IMAD.U32 R3, R56, 0x10000, RZ ;  /* 0x0001000038037824 */ /* 0x020fe200078e00ff */
[----:B------:R-:W-:Y:S01]  /*4ad0*/  ISETP.GT.AND P0, PT, R16, 0x48, P0 ;  /* 0x000000481000780c */ /* 0x000fe20000704270 */
[----:B0-----:R-:W-:Y:S01]  /*4ae0*/  @P1 IMAD.MOV.U32 R2, RZ, RZ, R18 ;  /* 0x000000ffff021224 */ /* 0x001fe200078e0012 */
        /* <DEDUP_REMOVED lines=9> */
.L_x_150:
[----:B------:R-:W-:Y:S05]  /*4b80*/  BSYNC B0 ;  /* 0x0000000000007941 */ /* 0x000fea0003800000 */
.L_x_149:
[----:B0----5:R-:W-:-:S04]  /*4b90*/  IMAD.U32 R3, R56, 0x10000, RZ ;  /* 0x0001000038037824 */ /* 0x021fc800078e00ff */
[----:B------:R-:W-:-:S04]  /*4ba0*/  FMUL R14, R3, R14 ;  /* 0x0000000e030e7220 */ /* 0x000fc80000400000 */
[----:B------:R-:W-:Y:S01]  /*4bb0*/  FFMA R14, R55, R0, R14 ;  /* 0x00000000370e7223 */ /* 0x000fe2000000000e */
[----:B------:R-:W-:Y:S06]  /*4bc0*/  @!P0 EXIT ;  /* 0x000000000000894d */ /* 0x000fec0003800000 */
[----:B------:R-:W-:-:S05]  /*4bd0*/  F2FP.BF16.F32.PACK_AB R14, RZ, R14 ;  /* 0x0000000eff0e723e */ /* 0x000fca00000010ff */
[----:B------:R-:W-:Y:S01]  /*4be0*/  STG.E.U16 desc[UR12][R18.64+0x72], R14 ;  /* 0x0000720e12007986 */ /* 0x000fe2000c10150c */
[----:B------:R-:W-:Y:S05]  /*4bf0*/  EXIT ;  /* 0x000000000000794d */ /* 0x000fea0003800000 */
.L_x_28:
[----:B------:R-:W-:Y:S01]  /*4c00*/  ULDC.64 UR4, c[0x0][0x650] ;  /* 0x0001940000047ab9 */ /* 0x000fe20000000a00 */
[-C--:B------:R-:W-:Y:S01]  /*4c10*/  FMUL R56, R56, R0.reuse ;  /* 0x0000000038387220 */ /* 0x080fe20000400000 */
[----:B------:R-:W-:Y:S01]  /*4c20*/  LEA R2, P1, R10, UR4, 0x1 ;  /* 0x000000040a027c11 */ /* 0x000fe2000f8208ff */
[----:B------:R-:W-:Y:S01]  /*4c30*/  IMAD.SHL.U32 R7, R20, 0x2, RZ ;  /* 0x0000000214077824 */ /* 0x000fe200078e00ff */
[----:B------:R-:W-:Y:S01]  /*4c40*/  ISETP.GT.AND P6, PT, R15, 0x1, PT ;  /* 0x000000010f00780c */ /* 0x000fe20003fc4270 */
[----:B------:R-:W-:Y:S01]  /*4c50*/  FMUL R57, R57, R0 ;  /* 0x0000000039397220 */ /* 0x000fe20000400000 */
[----:B------:R-:W-:Y:S01]  /*4c60*/  F2FP.BF16.F32.PACK_AB R56, RZ, R56 ;  /* 0x00000038ff38723e */ /* 0x000fe200000010ff */
[-C--:B------:R-:W-:Y:S01]  /*4c70*/  FMUL R58, R58, R0.reuse ;  /* 0x000000003a3a7220 */ /* 0x080fe20000400000 */
[----:B------:R-:W-:Y:S01]  /*4c80*/  LEA.HI.X R3, R10, UR5, R13, 0x1, P1 ;  /* 0x000000050a037c11 */ /* 0x000fe200088f0c0d */
[-C--:B------:R-:W-:Y:S01]  /*4c90*/  FMUL R59, R59, R0.reuse ;  /* 0x000000003b3b7220 */ /* 0x080fe20000400000 */
[----:B------:R-:W-:Y:S01]  /*4ca0*/  ISETP.GT.AND P2, PT, R15, RZ, PT ;  /* 0x000000ff0f00720c */ /* 0x000fe20003f44270 */
[-C--:B------:R-:W-:Y:S01]  /*4cb0*/  FMUL R60, R60, R0.reuse ;  /* 0x000000003c3c7220 */ /* 0x080fe20000400000 */
[C---:B------:R-:W-:Y:S01]  /*4cc0*/  ISETP.GT.AND P1, PT, R16.reuse, RZ, P6 ;  /* 0x000000ff1000720c */ /* 0x040fe20003724270 */
[----:B------:R-:W-:Y:S01]  /*4cd0*/  @P0 STG.E.U16 desc[UR12][R2.64], R56 ;  /* 0x0000003802000986 */ /* 0x000fe2000c10150c */
[----:B------:R-:W-:Y:S01]  /*4ce0*/  ISETP.GT.AND P0, PT, R16, 0x8, P2 ;  /* 0x000000081000780c */ /* 0x000fe20001704270 */
[-C--:B------:R-:W-:Y:S01]  /*4cf0*/  FMUL R61, R61, R0.reuse ;  /* 0x000000003d3d7220 */ /* 0x080fe20000400000 */
[----:B------:R-:W-:Y:S01]  /*4d00*/  SHF.L.U64.HI R19, R20, 0x1, R19 ;  /* 0x0000000114137819 */ /* 0x000fe20000010213 */
[----:B------:R-:W-:Y:S01]  /*4d10*/  FMUL R62, R62, R0 ;  /* 0x000000003e3e7220 */ /* 0x000fe20000400000 */
[----:B------:R-:W-:Y:S01]  /*4d20*/  IADD3 R4, P3, R7, R2, RZ ;  /* 0x0000000207047210 */ /* 0x000fe20007f7e0ff */
[-C--:B------:R-:W-:Y:S01]  /*4d30*/  FMUL R63, R63, R0.reuse ;  /* 0x000000003f3f7220 */ /* 0x080fe20000400000 */
[----:B------:R-:W-:Y:S01]  /*4d40*/  F2FP.BF16.F32.PACK_AB R57, RZ, R57 ;  /* 0x00000039ff39723e */ /* 0x000fe200000010ff */
[----:B------:R-:W-:Y:S01]  /*4d50*/  FMUL R64, R64, R0 ;  /* 0x0000000040407220 */ /* 0x000fe20000400000 */
[----:B------:R-:W-:Y:S01]  /*4d60*/  F2FP.BF16.F32.PACK_AB R58, RZ, R58 ;  /* 0x0000003aff3a723e */ /* 0x000fe200000010ff */
[----:B------:R-:W-:Y:S01]  /*4d70*/  IMAD.X R5, R19, 0x1, R3, P3 ;  /* 0x0000000113057824 */ /* 0x000fe200018e0603 */
[C---:B------:R-:W-:Y:S01]  /*4d80*/  ISETP.GT.AND P5, PT, R15.reuse, 0x8, PT ;  /* 0x000000080f00780c */ /* 0x040fe20003fa4270 */
[----:B------:R-:W-:Y:S01]  /*4d90*/  @P1 STG.E.U16 desc[UR12][R2.64+0x2], R57 ;  /* 0x0000023902001986 */ /* 0x000fe2000c10150c */
[----:B------:R-:W-:Y:S01]  /*4da0*/  ISETP.GT.AND P4, PT, R15, 0x9, PT ;  /* 0x000000090f00780c */ /* 0x000fe20003f84270 */
[-C--:B------:R-:W-:Y:S01]  /*4db0*/  FMUL R65, R65, R0.reuse ;  /* 0x0000000041417220 */ /* 0x080fe20000400000 */
[C---:B------:R-:W-:Y:S01]  /*4dc0*/  ISETP.GT.AND P2, PT, R16.reuse, 0x8, P6 ;  /* 0x000000081000780c */ /* 0x040fe20003744270 */
[----:B------:R-:W-:Y:S01]  /*4dd0*/  @P0 STG.E.U16 desc[UR12][R4.64], R58 ;  /* 0x0000003a04000986 */ /* 0x000fe2000c10150c */
[----:B------:R-:W-:Y:S01]  /*4de0*/  ISETP.GT.AND P0, PT, R16, RZ, P5 ;  /* 0x000000ff1000720c */ /* 0x000fe20002f04270 */
[-C--:B------:R-:W-:Y:S01]  /*4df0*/  FMUL R66, R66, R0.reuse ;  /* 0x0000000042427220 */ /* 0x080fe20000400000 */
[----:B------:R-:W-:Y:S01]  /*4e00*/  ISETP.GT.AND P1, PT, R16, RZ, P4 ;  /* 0x000000ff1000720c */ /* 0x000fe20002724270 */
[-C--:B------:R-:W-:Y:S01]  /*4e10*/  FMUL R67, R67, R0.reuse ;  /* 0x0000000043437220 */ /* 0x080fe20000400000 */
[----:B------:R-:W-:Y:S01]  /*4e20*/  F2FP.BF16.F32.PACK_AB R59, RZ, R59 ;  /* 0x0000003bff3b723e */ /* 0x000fe200000010ff */
[----:B------:R-:W-:Y:S01]  /*4e30*/  FMUL R68, R68, R0 ;  /* 0x0000000044447220 */ /* 0x000fe20000400000 */
[----:B------:R-:W-:Y:S01]  /*4e40*/  F2FP.BF16.F32.PACK_AB R60, RZ, R60 ;  /* 0x0000003cff3c723e */ /* 0x000fe200000010ff */
[-C--:B------:R-:W-:Y:S01]  /*4e50*/  FMUL R69, R69, R0.reuse ;  /* 0x0000000045457220 */ /* 0x080fe20000400000 */
[----:B------:R-:W-:Y:S01]  /*4e60*/  F2FP.BF16.F32.PACK_AB R61, RZ, R61 ;  /* 0x0000003dff3d723e */ /* 0x000fe200000010ff */
[-C--:B------:R-:W-:Y:S01]  /*4e70*/  FMUL R70, R70, R0.reuse ;  /* 0x0000000046467220 */ /* 0x080fe20000400000 */
[C---:B------:R-:W-:Y:S01]  /*4e80*/  SHF.L.U64.HI R9, R17.reuse, 0x1, R18 ;  /* 0x0000000111097819 */ /* 0x040fe20000010212 */
[----:B------:R-:W-:Y:S01]  /*4e90*/  IMAD.SHL.U32 R17, R17, 0x2, RZ ;  /* 0x0000000211117824 */ /* 0x000fe200078e00ff */
[----:B------:R-:W-:Y:S01]  /*4ea0*/  @P2 STG.E.U16 desc[UR12][R4.64+0x2], R59 ;  /* 0x0000023b04002986 */ /* 0x000fe2000c10150c */
[----:B------:R-:W-:Y:S01]  /*4eb0*/  ISETP.GT.AND P2, PT, R16, 0x8, P5 ;  /* 0x000000081000780c */ /* 0x000fe20002f44270 */
[----:B------:R-:W-:Y:S01]  /*4ec0*/  FMUL R71, R71, R0 ;  /* 0x0000000047477220 */ /* 0x000fe20000400000 */
[----:B------:R-:W-:Y:S01]  /*4ed0*/  ISETP.GT.AND P3, PT, R15, 0x10, PT ;  /* 0x000000100f00780c */ /* 0x000fe20003f64270 */
[----:B------:R-:W-:Y:S01]  /*4ee0*/  @P0 STG.E.U16 desc[UR12][R2.64+0x10], R60 ;  /* 0x0000103c02000986 */ /* 0x000fe2000c10150c */
[----:B------:R-:W-:Y:S01]  /*4ef0*/  F2FP.BF16.F32.PACK_AB R62, RZ, R62 ;  /* 0x0000003eff3e723e */ /* 0x000fe200000010ff */
[----:B------:R-:W-:Y:S01]  /*4f00*/  FMUL R72, R72, R0 ;  /* 0x0000000048487220 */ /* 0x000fe20000400000 */
[----:B------:R-:W-:Y:S01]  /*4f10*/  F2FP.BF16.F32.PACK_AB R63, RZ, R63 ;  /* 0x0000003fff3f723e */ /* 0x000fe200000010ff */
[----:B------:R-:W-:Y:S01]  /*4f20*/  @P1 STG.E.U16 desc[UR12][R2.64+0x12], R61 ;  /* 0x0000123d02001986 */ /* 0x000fe2000c10150c */
[----:B------:R-:W-:Y:S01]  /*4f30*/  IADD3 R6, P0, P1, R17, R2, R7 ;  /* 0x0000000211067210 */ /* 0x000fe2000791e007 */
[----:B------:R-:W-:Y:S01]  /*4f40*/  FMUL R73, R73, R0 ;  /* 0x0000000049497220 */ /* 0x000fe20000400000 */
[----:B------:R-:W-:Y:S01]  /*4f50*/  F2FP.BF16.F32.PACK_AB R64, RZ, R64 ;  /* 0x00000040ff40723e */ /* 0x000fe200000010ff */
[-C--:B------:R-:W-:Y:S01]  /*4f60*/  FMUL R74, R74, R0.reuse ;  /* 0x000000004a4a7220 */ /* 0x080fe20000400000 */
[----:B------:R-:W-:Y:S01]  /*4f70*/  IADD3.X R7, R9, R3, R19, P0, P1 ;  /* 0x0000000309077210 */ /* 0x000fe200007e2413 */
[----:B------:R-:W-:Y:S01]  /*4f80*/  @P2 STG.E.U16 desc[UR12][R4.64+0x10], R62 ;  /* 0x0000103e04002986 */ /* 0x000fe2000c10150c */
[C---:B------:R-:W-:Y:S01]  /*4f90*/  ISETP.GT.AND P1, PT, R16.reuse, 0x8, P4 ;  /* 0x000000081000780c */ /* 0x040fe20002724270 */
[-C--:B------:R-:W-:Y:S01]  /*4fa0*/  FMUL R75, R75, R0.reuse ;  /* 0x000000004b4b7220 */ /* 0x080fe20000400000 */
[----:B------:R-:W-:Y:S01]  /*4fb0*/  ISETP.GT.AND P0, PT, R16, RZ, P3 ;  /* 0x000000ff1000720c */ /* 0x000fe20001f04270 */
[-C--:B------:R-:W-:Y:S01]  /*4fc0*/  FMUL R76, R76, R0.reuse ;  /* 0x000000004c4c7220 */ /* 0x080fe20000400000 */
[----:B------:R-:W-:Y:S01]  /*4fd0*/  ISETP.GT.AND P2, PT, R15, 0x11, PT ;  /* 0x000000110f00780c */ /* 0x000fe20003f44270 */
[-C--:B------:R-:W-:Y:S01]  /*4fe0*/  FMUL R77, R77, R0.reuse ;  /* 0x000000004d4d7220 */ /* 0x080fe20000400000 */
[----:B------:R-:W-:Y:S01]  /*4ff0*/  F2FP.BF16.F32.PACK_AB R65, RZ, R65 ;  /* 0x00000041ff41723e */ /* 0x000fe200000010ff */
[----:B------:R-:W-:Y:S01]  /*5000*/  FMUL R78, R78, R0 ;  /* 0x000000004e4e7220 */ /* 0x000fe20000400000 */
[----:B------:R-:W-:Y:S01]  /*5010*/  F2FP.BF16.F32.PACK_AB R66, RZ, R66 ;  /* 0x00000042ff42723e */ /* 0x000fe200000010ff */
[-C--:B------:R-:W-:Y:S01]  /*5020*/  FMUL R79, R79, R0.reuse ;  /* 0x000000004f4f7220 */ /* 0x080fe20000400000 */
[----:B------:R-:W-:Y:S01]  /*5030*/  F2FP.BF16.F32.PACK_AB R67, RZ, R67 ;  /* 0x00000043ff43723e */ /* 0x000fe200000010ff */
[----:B------:R-:W-:Y:S01]  /*5040*/  FMUL R80, R80, R0 ;  /* 0x0000000050507220 */ /* 0x000fe20000400000 */
[----:B------:R-:W-:Y:S01]  /*5050*/  F2FP.BF16.F32.PACK_AB R68, RZ, R68 ;  /* 0x00000044ff44723e */ /* 0x000fe200000010ff */
[----:B------:R-:W-:Y:S01]  /*5060*/  @P1 STG.E.U16 desc[UR12][R4.64+0x12], R63 ;  /* 0x0000123f04001986 */ /* 0x000fe2000c10150c */
[----:B------:R-:W-:Y:S01]  /*5070*/  ISETP.GT.AND P1, PT, R15, 0x19, PT ;  /* 0x000000190f00780c */ /* 0x000fe20003f24270 */
[-C--:B------:R-:W-:Y:S01]  /*5080*/  FMUL R81, R81, R0.reuse ;  /* 0x0000000051517220 */ /* 0x080fe20000400000 */
[----:B------:R-:W-:Y:S01]  /*5090*/  F2FP.BF16.F32.PACK_AB R69, RZ, R69 ;  /* 0x00000045ff45723e */ /* 0x000fe200000010ff */
[----:B------:R-:W-:Y:S01]  /*50a0*/  @P0 STG.E.U16 desc[UR12][R2.64+0x20], R64 ;  /* 0x0000204002000986 */ /* 0x000fe2000c10150c */
[----:B------:R-:W-:Y:S01]  /*50b0*/  ISETP.GT.AND P0, PT, R16, RZ, P2 ;  /* 0x000000ff1000720c */ /* 0x000fe20001704270 */
[----:B------:R-:W-:Y:S01]  /*50c0*/  FMUL R82, R82, R0 ;  /* 0x0000000052527220 */ /* 0x000fe20000400000 */
[----:B------:R-:W-:Y:S01]  /*50d0*/  F2FP.BF16.F32.PACK_AB R70, RZ, R70 ;  /* 0x00000046ff46723e */ /* 0x000fe200000010ff */
        /* <DEDUP_REMOVED lines=10> */
[----:B------:R-:W-:Y:S01]  /*5180*/  @P0 STG.E.U16 desc[UR12][R2.64+0x22], R65 ;  /* 0x0000224102000986 */ /* 0x000fe2000c10150c */
[----:B------:R-:W-:Y:S01]  /*5190*/  ISETP.GT.AND P0, PT, R16, 0x8, P3 ;  /* 0x000000081000780c */ /* 0x000fe20001f04270 */
[-C--:B------:R-:W-:Y:S01]  /*51a0*/  FMUL R24, R24, R0.reuse ;  /* 0x0000000018187220 */ /* 0x080fe20000400000 */
[----:B------:R-:W-:Y:S01]  /*51b0*/  ISETP.GT.AND P5, PT, R15, 0x28, PT ;  /* 0x000000280f00780c */ /* 0x000fe20003fa4270 */
        /* <DEDUP_REMOVED lines=8> */
[-C--:B------:R-:W-:Y:S01]  /*5240*/  FMUL R29, R29, R0.reuse ;  /* 0x000000001d1d7220 */ /* 0x080fe20000400000 */
[C---:B------:R-:W-:Y:S01]  /*5250*/  ISETP.GT.AND P4, PT, R15.reuse, 0x30, PT ;  /* 0x000000300f00780c */ /* 0x040fe20003f84270 */
[----:B------:R-:W-:Y:S01]  /*5260*/  @P0 STG.E.U16 desc[UR12][R4.64+0x20], R66 ;  /* 0x0000204204000986 */ /* 0x000fe2000c10150c */
[----:B------:R-:W-:Y:S01]  /*5270*/  ISETP.GT.AND P0, PT, R16, 0x8, P2 ;  /* 0x000000081000780c */ /* 0x000fe20001704270 */
[-C--:B------:R-:W-:Y:S01]  /*5280*/  FMUL R30, R30, R0.reuse ;  /* 0x000000001e1e7220 */ /* 0x080fe20000400000 */
[----:B------:R-:W-:Y:S01]  /*5290*/  ISETP.GT.AND P2, PT, R15, 0x18, PT ;  /* 0x000000180f00780c */ /* 0x000fe20003f44270 */
[----:B------:R-:W-:Y:S01]  /*52a0*/  FMUL R31, R31, R0 ;  /* 0x000000001f1f7220 */ /* 0x000fe20000400000 */
[----:B------:R-:W-:Y:S01]  /*52b0*/  F2FP.BF16.F32.PACK_AB R80, RZ, R80 ;  /* 0x00000050ff50723e */ /* 0x000fe200000010ff */
        /* <DEDUP_REMOVED lines=8> */
[----:B------:R-:W-:Y:S01]  /*5340*/  @P0 STG.E.U16 desc[UR12][R4.64+0x22], R67 ;  /* 0x0000224304000986 */ /* 0x000fe2000c10150c */
[----:B------:R-:W-:Y:S01]  /*5350*/  ISETP.GT.AND P0, PT, R16, RZ, P2 ;  /* 0x000000ff1000720c */ /* 0x000fe20001704270 */
[----:B------:R-:W-:Y:S01]  /*5360*/  FMUL R36, R36, R0 ;  /* 0x0000000024247220 */ /* 0x000fe20000400000 */
[----:B------:R-:W-:Y:S01]  /*5370*/  F2FP.BF16.F32.PACK_AB R84, RZ, R84 ;  /* 0x00000054ff54723e */ /* 0x000fe200000010ff */
[-C--:B------:R-:W-:Y:S01]  /*5380*/  FMUL R37, R37, R0.reuse ;  /* 0x0000000025257220 */ /* 0x080fe20000400000 */
[----:B------:R-:W-:Y:S01]  /*5390*/  P2R R12, PR, RZ, 0x20 ;  /* 0x00000020ff0c7803 */ /* 0x000fe20000000000 */
        /* <DEDUP_REMOVED lines=9> */
[----:B------:R-:W-:Y:S01]  /*5430*/  ISETP.GT.AND P0, PT, R16, RZ, P1 ;  /* 0x000000ff1000720c */ /* 0x000fe20000f04270 */
        /* <DEDUP_REMOVED lines=13> */
[----:B------:R-:W-:Y:S01]  /*5510*/  ISETP.GT.AND P0, PT, R16, 0x8, P2 ;  /* 0x000000081000780c */ /* 0x000fe20001704270 */
        /* <DEDUP_REMOVED lines=17> */
[----:B------:R-:W-:-:S02]  /*5630*/  F2FP.BF16.F32.PACK_AB R36, RZ, R36 ;  /* 0x00000024ff24723e */ /* 0x000fc400000010ff */
[----:B------:R-:W-:Y:S02]  /*5640*/  F2FP.BF16.F32.PACK_AB R37, RZ, R37 ;  /* 0x00000025ff25723e */ /* 0x000fe400000010ff */
[----:B------:R-:W-:Y:S02]  /*5650*/  F2FP.BF16.F32.PACK_AB R38, RZ, R38 ;  /* 0x00000026ff26723e */ /* 0x000fe400000010ff */
[----:B------:R-:W-:Y:S02]  /*5660*/  F2FP.BF16.F32.PACK_AB R39, RZ, R39 ;  /* 0x00000027ff27723e */ /* 0x000fe400000010ff */
[----:B------:R-:W-:Y:S01]  /*5670*/  F2FP.BF16.F32.PACK_AB R40, RZ, R40 ;  /* 0x00000028ff28723e */ /* 0x000fe200000010ff */
[----:B------:R-:W-:Y:S01]  /*5680*/  @P0 STG.E.U16 desc[UR12][R4.64+0x32], R71 ;  /* 0x0000324704000986 */ /* 0x000fe2000c10150c */
[----:B------:R-:W-:Y:S02]  /*5690*/  ISETP.GT.AND P0, PT, R16, RZ, P2 ;  /* 0x000000ff1000720c */ /* 0x000fe40001704270 */
[----:B------:R-:W-:-:S02]  /*56a0*/  F2FP.BF16.F32.PACK_AB R41, RZ, R41 ;  /* 0x00000029ff29723e */ /* 0x000fc400000010ff */
[----:B------:R-:W-:Y:S02]  /*56b0*/  F2FP.BF16.F32.PACK_AB R42, RZ, R42 ;  /* 0x0000002aff2a723e */ /* 0x000fe400000010ff */
[----:B------:R-:W-:Y:S02]  /*56c0*/  F2FP.BF16.F32.PACK_AB R43, RZ, R43 ;  /* 0x0000002bff2b723e */ /* 0x000fe400000010ff */
[----:B------:R-:W-:Y:S02]  /*56d0*/  F2FP.BF16.F32.PACK_AB R44, RZ, R44 ;  /* 0x0000002cff2c723e */ /* 0x000fe400000010ff */
[----:B------:R-:W-:Y:S02]  /*56e0*/  F2FP.BF16.F32.PACK_AB R45, RZ, R45 ;  /* 0x0000002dff2d723e */ /* 0x000fe400000010ff */
[----:B------:R-:W-:Y:S01]  /*56f0*/  F2FP.BF16.F32.PACK_AB R46, RZ, R46 ;  /* 0x0000002eff2e723e */ /* 0x000fe200000010ff */
[----:B------:R-:W-:Y:S01]  /*5700*/  @P0 STG.E.U16 desc[UR12][R2.64+0x40], R72 ;  /* 0x0000404802000986 */ /* 0x000fe2000c10150c */
[----:B------:R-:W-:-:S02]  /*5710*/  ISETP.GT.AND P0, PT, R16, RZ, P1 ;  /* 0x000000ff1000720c */ /* 0x000fc40000f04270 */
[----:B------:R-:W-:Y:S02]  /*5720*/  F2FP.BF16.F32.PACK_AB R47, RZ, R47 ;  /* 0x0000002fff2f723e */ /* 0x000fe400000010ff */
[----:B------:R-:W-:Y:S02]  /*5730*/  F2FP.BF16.F32.PACK_AB R48, RZ, R48 ;  /* 0x00000030ff30723e */ /* 0x000fe400000010ff */
[----:B------:R-:W-:Y:S02]  /*5740*/  F2FP.BF16.F32.PACK_AB R49, RZ, R49 ;  /* 0x00000031ff31723e */ /* 0x000fe400000010ff */
[----:B------:R-:W-:Y:S02]  /*5750*/  F2FP.BF16.F32.PACK_AB R50, RZ, R50 ;  /* 0x00000032ff32723e */ /* 0x000fe400000010ff */
[----:B------:R-:W-:Y:S02]  /*5760*/  F2FP.BF16.F32.PACK_AB R51, RZ, R51 ;  /* 0x00000033ff33723e */ /* 0x000fe400000010ff */
[----:B------:R-:W-:Y:S01]  /*5770*/  F2FP.BF16.F32.PACK_AB R52, RZ, R52 ;  /* 0x00000034ff34723e */ /* 0x000fe200000010ff */
[----:B------:R-:W-:Y:S01]  /*5780*/  @P0 STG.E.U16 desc[UR12][R2.64+0x42], R73 ;  /* 0x0000424902000986 */ /* 0x000fe2000c10150c */
[----:B------:R-:W-:-:S02]  /*5790*/  ISETP.GT.AND P0, PT, R16, 0x8, P2 ;  /* 0x000000081000780c */ /* 0x000fc40001704270 */
[----:B------:R-:W-:Y:S02]  /*57a0*/  ISETP.GT.AND P2, PT, R15, 0x38, PT ;  /* 0x000000380f00780c */ /* 0x000fe40003f44270 */
[----:B------:R-:W-:Y:S02]  /*57b0*/  F2FP.BF16.F32.PACK_AB R53, RZ, R53 ;  /* 0x00000035ff35723e */ /* 0x000fe400000010ff */
[----:B------:R-:W-:-:S07]  /*57c0*/  F2FP.BF16.F32.PACK_AB R54, RZ, R54 ;  /* 0x00000036ff36723e */ /* 0x000fce00000010ff */
[----:B------:R-:W-:Y:S01]  /*57d0*/  @P0 STG.E.U16 desc[UR12][R4.64+0x40], R74 ;  /* 0x0000404a04000986 */ /* 0x000fe2000c10150c */
[----:B------:R-:W-:-:S13]  /*57e0*/  ISETP.GT.AND P0, PT, R16, 0x8, P1 ;  /* 0x000000081000780c */ /* 0x000fda0000f04270 */
[----:B------:R-:W-:Y:S01]  /*57f0*/  @P0 STG.E.U16 desc[UR12][R4.64+0x42], R75 ;  /* 0x0000424b04000986 */ /* 0x000fe2000c10150c */
[----:B------:R-:W-:-:S13]  /*5800*/  ISETP.GT.AND P0, PT, R16, RZ, P5 ;  /* 0x000000ff1000720c */ /* 0x000fda0002f04270 */
[----:B------:R-:W-:Y:S01]  /*5810*/  @P0 STG.E.U16 desc[UR12][R2.64+0x50], R76 ;  /* 0x0000504c02000986 */ /* 0x000fe2000c10150c */
[----:B------:R-:W-:-:S04]  /*5820*/  ISETP.GT.AND P0, PT, R15, 0x29, PT ;  /* 0x000000290f00780c */ /* 0x000fc80003f04270 */
[----:B------:R-:W-:Y:S02]  /*5830*/  ISETP.GT.AND P1, PT, R16, RZ, P0 ;  /* 0x000000ff1000720c */ /* 0x000fe40000724270 */
[----:B------:R-:W-:-:S11]  /*5840*/  P2R R13, PR, RZ, 0x1 ;  /* 0x00000001ff0d7803 */ /* 0x000fd60000000000 */
[----:B------:R-:W-:Y:S01]  /*5850*/  @P1 STG.E.U16 desc[UR12][R2.64+0x52], R77 ;  /* 0x0000524d02001986 */ /* 0x000fe2000c10150c */
[----:B------:R-:W-:-:S13]  /*5860*/  ISETP.GT.AND P1, PT, R16, 0x8, P5 ;  /* 0x000000081000780c */ /* 0x000fda0002f24270 */
[----:B------:R-:W-:Y:S01]  /*5870*/  @P1 STG.E.U16 desc[UR12][R4.64+0x50], R78 ;  /* 0x0000504e04001986 */ /* 0x000fe2000c10150c */
[C---:B------:R-:W-:Y:S02]  /*5880*/  ISETP.GT.AND P1, PT, R16.reuse, 0x8, P0 ;  /* 0x000000081000780c */ /* 0x040fe40000724270 */
[----:B------:R-:W-:-:S11]  /*5890*/  ISETP.GT.AND P0, PT, R16, 0x8, P2 ;  /* 0x000000081000780c */ /* 0x000fd60001704270 */
[----:B------:R-:W-:Y:S01]  /*58a0*/  @P1 STG.E.U16 desc[UR12][R4.64+0x52], R79 ;  /* 0x0000524f04001986 */ /* 0x000fe2000c10150c */
[----:B------:R-:W-:-:S13]  /*58b0*/  ISETP.GT.AND P1, PT, R16, RZ, P4 ;  /* 0x000000ff1000720c */ /* 0x000fda0002724270 */
[----:B------:R-:W-:Y:S01]  /*58c0*/  @P1 STG.E.U16 desc[UR12][R2.64+0x60], R80 ;  /* 0x0000605002001986 */ /* 0x000fe2000c10150c */
[----:B------:R-:W-:-:S13]  /*58d0*/  ISETP.GT.AND P1, PT, R16, RZ, P3 ;  /* 0x000000ff1000720c */ /* 0x000fda0001f24270 */
[----:B------:R-:W-:Y:S01]  /*58e0*/  @P1 STG.E.U16 desc[UR12][R2.64+0x62], R81 ;  /* 0x0000625102001986 */ /* 0x000fe2000c10150c */
[----:B------:R-:W-:-:S13]  /*58f0*/  ISETP.GT.AND P1, PT, R16, 0x8, P4 ;  /* 0x000000081000780c */ /* 0x000fda0002724270 */
[----:B------:R-:W-:Y:S01]  /*5900*/  @P1 STG.E.U16 desc[UR12][R4.64+0x60], R82 ;  /* 0x0000605204001986 */ /* 0x000fe2000c10150c */
[----:B------:R-:W-:-:S13]  /*5910*/  ISETP.GT.AND P1, PT, R16, 0x8, P3 ;  /* 0x000000081000780c */ /* 0x000fda0001f24270 */
[----:B------:R-:W-:Y:S01]  /*5920*/  @P1 STG.E.U16 desc[UR12][R4.64+0x62], R83 ;  /* 0x0000625304001986 */ /* 0x000fe2000c10150c */
[----:B------:R-:W-:-:S05]  /*5930*/  IADD3 R10, P1, R17, R4, RZ ;  /* 0x00000004110a7210 */ /* 0x000fca0007f3e0ff */
[----:B------:R-:W-:Y:S01]  /*5940*/  IMAD.X R11, R9, 0x1, R5, P1 ;  /* 0x00000001090b7824 */ /* 0x000fe200008e0605 */
[----:B------:R-:W-:-:S13]  /*5950*/  ISETP.GT.AND P1, PT, R16, RZ, P2 ;  /* 0x000000ff1000720c */ /* 0x000fda0001724270 */
[----:B------:R-:W-:Y:S01]  /*5960*/  @P1 STG.E.U16 desc[UR12][R2.64+0x70], R84 ;  /* 0x0000705402001986 */ /* 0x000fe2000c10150c */
[----:B------:R-:W-:-:S05]  /*5970*/  IADD3 R8, P1, R17, R2, RZ ;  /* 0x0000000211087210 */ /* 0x000fca0007f3e0ff */
[----:B------:R-:W-:Y:S01]  /*5980*/  IMAD.X R9, R9, 0x1, R3, P1 ;  /* 0x0000000109097824 */ /* 0x000fe200008e0603 */
[----:B------:R-:W-:-:S04]  /*5990*/  ISETP.GT.AND P1, PT, R15, 0x39, PT ;  /* 0x000000390f00780c */ /* 0x000fc80003f24270 */
[----:B------:R-:W-:-:S13]  /*59a0*/  ISETP.GT.AND P5, PT, R16, RZ, P1 ;  /* 0x000000ff1000720c */ /* 0x000fda0000fa4270 */
[----:B------:R0:W-:Y:S01]  /*59b0*/  @P5 STG.E.U16 desc[UR12][R2.64+0x72], R85 ;  /* 0x0000725502005986 */ /* 0x0001e2000c10150c */
[----:B------:R-:W-:-:S03]  /*59c0*/  ISETP.GT.AND P5, PT, R15, RZ, PT ;  /* 0x000000ff0f00720c */ /* 0x000fc60003fa4270 */
[----:B------:R-:W-:Y:S01]  /*59d0*/  @P0 STG.E.U16 desc[UR12][R4.64+0x70], R86 ;  /* 0x0000705604000986 */ /* 0x000fe2000c10150c */
[----:B------:R-:W-:-:S13]  /*59e0*/  ISETP.GT.AND P0, PT, R16, 0x8, P1 ;  /* 0x000000081000780c */ /* 0x000fda0000f04270 */
[----:B------:R-:W-:Y:S01]  /*59f0*/  @P0 STG.E.U16 desc[UR12][R4.64+0x72], R87 ;  /* 0x0000725704000986 */ /* 0x000fe2000c10150c */
[C---:B------:R-:W-:Y:S02]  /*5a00*/  ISETP.GT.AND P0, PT, R16.reuse, 0x40, P5 ;  /* 0x000000401000780c */ /* 0x040fe40002f04270 */
[----:B------:R-:W-:-:S11]  /*5a10*/  ISETP.GT.AND P5, PT, R16, 0x48, P5 ;  /* 0x000000481000780c */ /* 0x000fd60002fa4270 */
[----:B------:R-:W-:Y:S01]  /*5a20*/  @P0 STG.E.U16 desc[UR12][R8.64], R24 ;  /* 0x0000001808000986 */ /* 0x000fe2000c10150c */
[C---:B------:R-:W-:Y:S02]  /*5a30*/  ISETP.GT.AND P0, PT, R16.reuse, 0x40, P6 ;  /* 0x000000401000780c */ /* 0x040fe40003704270 */
[----:B------:R-:W-:-:S11]  /*5a40*/  ISETP.GT.AND P6, PT, R16, 0x48, P6 ;  /* 0x000000481000780c */ /* 0x000fd600037c4270 */
[----:B0-----:R-:W-:Y:S02]  /*5a50*/  @P0 IMAD.MOV.U32 R2, RZ, RZ, R8 ;  /* 0x000000ffff020224 */ /* 0x001fe400078e0008 */
[----:B------:R-:W-:-:S05]  /*5a60*/  @P0 IMAD.MOV.U32 R3, RZ, RZ, R9 ;  /* 0x000000ffff030224 */ /* 0x000fca00078e0009 */
[----:B------:R0:W-:Y:S01]  /*5a70*/  @P0 STG.E.U16 desc[UR12][R2.64+0x2], R25 ;  /* 0x0000021902000986 */ /* 0x0001e2000c10150c */
[----:B------:R-:W-:-:S03]  /*5a80*/  ISETP.NE.AND P0, PT, R13, RZ, PT ;  /* 0x000000ff0d00720c */ /* 0x000fc60003f05270 */
[----:B------:R-:W-:Y:S01]  /*5a90*/  @P5 STG.E.U16 desc[UR12][R10.64], R26 ;  /* 0x0000001a0a005986 */ /* 0x000fe2000c10150c */
[----:B------:R-:W-:-:S03]  /*5aa0*/  ISETP.NE.AND P5, PT, R12, RZ, PT ;  /* 0x000000ff0c00720c */ /* 0x000fc60003fa5270 */
[----:B------:R-:W-:Y:S01]  /*5ab0*/  @P6 STG.E.U16 desc[UR12][R10.64+0x2], R27 ;  /* 0x0000021b0a006986 */ /* 0x000fe2000c10150c */
[----:B------:R-:W-:-:S04]  /*5ac0*/  ISETP.GT.AND P6, PT, R15, 0x8, PT ;  /* 0x000000080f00780c */ /* 0x000fc80003fc4270 */
[----:B------:R-:W-:-:S13]  /*5ad0*/  ISETP.GT.AND P6, PT, R16, 0x40, P6 ;  /* 0x000000401000780c */ /* 0x000fda00037c4270 */
[----:B0-----:R-:W-:Y:S02]  /*5ae0*/  @P6 IMAD.MOV.U32 R2, RZ, RZ, R8 ;  /* 0x000000ffff026224 */ /* 0x001fe400078e0008 */
[----:B------:R-:W-:-:S05]  /*5af0*/  @P6 IMAD.MOV.U32 R3, RZ, RZ, R9 ;  /* 0x000000ffff036224 */ /* 0x000fca00078e0009 */
[----:B------:R0:W-:Y:S01]  /*5b00*/  @P6 STG.E.U16 desc[UR12][R2.64+0x10], R28 ;  /* 0x0000101c02006986 */ /* 0x0001e2000c10150c */
[----:B------:R-:W-:-:S04]  /*5b10*/  ISETP.GT.AND P6, PT, R15, 0x9, PT ;  /* 0x000000090f00780c */ /* 0x000fc80003fc4270 */
[----:B------:R-:W-:-:S13]  /*5b20*/  ISETP.GT.AND P6, PT, R16, 0x40, P6 ;  /* 0x000000401000780c */ /* 0x000fda00037c4270 */
[----:B0-----:R-:W-:Y:S02]  /*5b30*/  @P6 IMAD.MOV.U32 R2, RZ, RZ, R8 ;  /* 0x000000ffff026224 */ /* 0x001fe400078e0008 */
[----:B------:R-:W-:-:S05]  /*5b40*/  @P6 IMAD.MOV.U32 R3, RZ, RZ, R9 ;  /* 0x000000ffff036224 */ /* 0x000fca00078e0009 */
[----:B------:R0:W-:Y:S01]  /*5b50*/  @P6 STG.E.U16 desc[UR12][R2.64+0x12], R29 ;  /* 0x0000121d02006986 */ /* 0x0001e2000c10150c */
[----:B------:R-:W-:-:S04]  /*5b60*/  ISETP.GT.AND P6, PT, R15, 0x8, PT ;  /* 0x000000080f00780c */ /* 0x000fc80003fc4270 */
[----:B------:R-:W-:-:S13]  /*5b70*/  ISETP.GT.AND P6, PT, R16, 0x48, P6 ;  /* 0x000000481000780c */ /* 0x000fda00037c4270 */
        /* <DEDUP_REMOVED lines=66> */
[C---:B------:R-:W-:Y:S02]  /*5fa0*/  ISETP.GT.AND P6, PT, R16.reuse, 0x40, P5 ;  /* 0x000000401000780c */ /* 0x040fe40002fc4270 */
[----:B------:R-:W-:-:S11]  /*5fb0*/  ISETP.GT.AND P5, PT, R16, 0x48, P5 ;  /* 0x000000481000780c */ /* 0x000fd60002fa4270 */
        /* <DEDUP_REMOVED lines=9> */
[----:B------:R-:W-:Y:S01]  /*6050*/  ISETP.GT.AND P4, PT, R16, 0x48, P4 ;  /* 0x000000481000780c */ /* 0x000fe20002784270 */
        /* <DEDUP_REMOVED lines=17> */
[----:B------:R0:W-:Y:S02]  /*6170*/  @P0 STG.E.U16 desc[UR12][R2.64+0x62], R49 ;  /* 0x0000623102000986 */ /* 0x0001e4000c10150c */
        /* <DEDUP_REMOVED lines=8> */
[----:B------:R0:W-:Y:S04]  /*6200*/  @P6 STG.E.U16 desc[UR12][R2.64+0x70], R52 ;  /* 0x0000703402006986 */ /* 0x0001e8000c10150c */
[----:B------:R1:W-:Y:S01]  /*6210*/  @P5 STG.E.U16 desc[UR12][R8.64+0x72], R53 ;  /* 0x0000723508005986 */ /* 0x0003e2000c10150c */
[----:B0-----:R-:W-:Y:S02]  /*6220*/  @P2 IMAD.MOV.U32 R2, RZ, RZ, R6 ;  /* 0x000000ffff022224 */ /* 0x001fe400078e0006 */
[----:B------:R-:W-:-:S05]  /*6230*/  @P2 IMAD.MOV.U32 R3, RZ, RZ, R7 ;  /* 0x000000ffff032224 */ /* 0x000fca00078e0007 */
[----:B------:R1:W-:Y:S01]  /*6240*/  @P2 STG.E.U16 desc[UR12][R2.64+0x70], R54 ;  /* 0x0000703602002986 */ /* 0x0003e2000c10150c */
[----:B------:R-:W-:Y:S05]  /*6250*/  @!P1 EXIT ;  /* 0x000000000000994d */ /* 0x000fea0003800000 */
[----:B------:R-:W-:-:S05]  /*6260*/  F2FP.BF16.F32.PACK_AB R0, RZ, R0 ;  /* 0x00000000ff00723e */ /* 0x000fca00000010ff */
[----:B------:R-:W-:Y:S01]  /*6270*/  STG.E.U16 desc[UR12][R6.64+0x72], R0 ;  /* 0x0000720006007986 */ /* 0x000fe2000c10150c */
[----:B------:R-:W-:Y:S05]  /*6280*/  EXIT ;  /* 0x000000000000794d */ /* 0x000fea0003800000 */
.L_x_14:
[----:B------:R-:W-:-:S13]  /*6290*/  ISETP.NE.AND P0, PT, R8, RZ, PT ;  /* 0x000000ff0800720c */ /* 0x000fda0003f05270 */
[----:B------:R-:W-:Y:S05]  /*62a0*/  @P0 EXIT ;  /* 0x000000000000094d */ /* 0x000fea0003800000 */
[----:B------:R-:W-:-:S13]  /*62b0*/  ELECT P0, URZ, PT ;  /* 0x00000000003f782f */ /* 0x000fda0003800000 */
[----:B------:R-:W-:Y:S05]  /*62c0*/  @!P0 BRA `(.L_x_151) ;  /* 0x0000000800108947 */ /* 0x000fea0003800000 */
[----:B------:R-:W-:-:S13]  /*62d0*/  ISETP.GE.AND P0, PT, R5, 0x1, PT ;  /* 0x000000010500780c */ /* 0x000fda0003f06270 */
[----:B------:R-:W-:Y:S05]  /*62e0*/  @!P0 BRA `(.L_x_151) ;  /* 0x0000000800088947 */ /* 0x000fea0003800000 */
[----:B------:R-:W2:Y:S01]  /*62f0*/  S2R R2, SR_CgaCtaId ;  /* 0x0000000000027919 */ /* 0x000ea20000008800 */
[----:B------:R-:W-:Y:S01]  /*6300*/  IMAD.SHL.U32 R22, R11, 0x80, RZ ;  /* 0x000000800b167824 */ /* 0x000fe200078e00ff */
[----:B------:R-:W-:Y:S01]  /*6310*/  ULDC UR4, c[0x0][0x384] ;  /* 0x0000e10000047ab9 */ /* 0x000fe20000000800 */
[----:B------:R-:W-:Y:S01]  /*6320*/  LOP3.LUT P0, RZ, R10, 0x1f, RZ, 0xc0, !PT ;  /* 0x0000001f0aff7812 */ /* 0x000fe2000780c0ff */
[----:B------:R-:W-:Y:S01]  /*6330*/  ULDC UR5, c[0x0][0x388] ;  /* 0x0000e20000057ab9 */ /* 0x000fe20000000800 */
[----:B------:R-:W-:Y:S01]  /*6340*/  IMAD.HI.U32 R4, R22, UR4, RZ ;  /* 0x0000000416047c27 */ /* 0x000fe2000f8e00ff */
[C---:B------:R-:W-:Y:S02]  /*6350*/  ISETP.NE.AND P1, PT, R13.reuse, RZ, PT ;  /* 0x000000ff0d00720c */ /* 0x040fe40003f25270 */
[----:B------:R-:W-:Y:S02]  /*6360*/  CS2R R8, SRZ ;  /* 0x0000000000087805 */ /* 0x000fe4000001ff00 */
[----:B------:R-:W-:Y:S01]  /*6370*/  ISETP.NE.OR P0, PT, R13, RZ, !P0 ;  /* 0x000000ff0d00720c */ /* 0x000fe20004705670 */
[----:B------:R-:W-:Y:S01]  /*6380*/  IMAD.SHL.U32 R21, R12, 0x40, RZ ;  /* 0x000000400c157824 */ /* 0x000fe200078e00ff */
[----:B------:R-:W-:Y:S01]  /*6390*/  LOP3.LUT R23, R3, 0x2, RZ, 0xfc, !PT ;  /* 0x0000000203177812 */ /* 0x000fe200078efcff */
[----:B------:R-:W-:Y:S01]  /*63a0*/  VIADD R24, R5, 0x1 ;  /* 0x0000000105187836 */ /* 0x000fe20000000000 */
[----:B------:R-:W-:Y:S01]  /*63b0*/  CS2R R10, SRZ ;  /* 0x00000000000a7805 */ /* 0x000fe2000001ff00 */
[----:B0-----:R-:W-:Y:S01]  /*63c0*/  IMAD.MOV.U32 R6, RZ, RZ, 0x1 ;  /* 0x00000001ff067424 */ /* 0x001fe200078e00ff */
[----:B------:R-:W-:Y:S01]  /*63d0*/  SHF.R.U32.HI R4, RZ, UR5, R4 ;  /* 0x00000005ff047c19 */ /* 0x000fe20008011604 */
[----:B------:R-:W-:-:S02]  /*63e0*/  IMAD.MOV.U32 R7, RZ, RZ, RZ ;  /* 0x000000ffff077224 */ /* 0x000fc400078e00ff */
[C---:B--2--5:R-:W-:Y:S02]  /*63f0*/  IMAD.SHL.U32 R0, R2.reuse, 0x400, RZ ;  /* 0x0000040002007824 */ /* 0x064fe400078e00ff */
[----:B------:R-:W-:-:S03]  /*6400*/  IMAD.SHL.U32 R2, R2, 0x10, RZ ;  /* 0x0000001002027824 */ /* 0x000fc600078e00ff */
[----:B------:R-:W-:-:S07]  /*6410*/  LOP3.LUT R0, R0, 0x400, RZ, 0xc0, !PT ;  /* 0x0000040000007812 */ /* 0x000fce00078ec0ff */
.L_x_155:
[----:B------:R-:W4:Y:S01]  /*6420*/  S2R R13, SR_CgaCtaId ;  /* 0x00000000000d7919 */ /* 0x000f220000008800 */
[----:B------:R-:W-:-:S04]  /*6430*/  MOV R12, 0x400 ;  /* 0x00000400000c7802 */ /* 0x000fc80000000f00 */
[----:B----4-:R-:W-:Y:S02]  /*6440*/  LEA R14, R13, R12, 0x18 ;  /* 0x0000000c0d0e7211 */ /* 0x010fe400078ec0ff */
[----:B------:R-:W-:-:S03]  /*6450*/  SHF.L.U32 R12, R6, 0x1f, RZ ;  /* 0x0000001f060c7819 */ /* 0x000fc600000006ff */
[----:B------:R-:W-:-:S07]  /*6460*/  IMAD R13, R7, 0x8, R14 ;  /* 0x00000008070d7824 */ /* 0x000fce00078e020e */
.L_x_152:
[----:B0-----:R0:W1:Y:S02]  /*6470*/  SYNCS.PHASECHK.TRANS64.TRYWAIT P2, [R13+URZ+0x36090], R12 ;  /* 0x0360900c0d0075a7 */ /* 0x001064000804017f */
[----:B-1----:R-:W-:Y:S05]  /*6480*/  @!P2 NANOSLEEP.SYNCS 0x989680 ;  /* 0x009896800000a95d */ /* 0x002fea0003900000 */
[----:B------:R-:W1:Y:S02]  /*6490*/  @!P2 SYNCS.PHASECHK.TRANS64 P2, [R13+URZ+0x36090], R12 ;  /* 0x0360900c0d00a5a7 */ /* 0x000e64000804007f */
[----:B-1----:R-:W-:Y:S05]  /*64a0*/  @!P2 BRA `(.L_x_152) ;  /* 0xfffffffc00f0a947 */ /* 0x002fea000383ffff */
[----:B0-----:R-:W0:Y:S02]  /*64b0*/  @!P1 LDC R12, c[0x0][0x580] ;  /* 0x00016000ff0c9b82 */ /* 0x001e240000000800 */
[----:B0-----:R0:W-:Y:S02]  /*64c0*/  @!P1 SYNCS.ARRIVE.TRANS64 RZ, [R13+URZ+0x36000], R12 ;  /* 0x0360000c0dff99a7 */ /* 0x0011e4000800003f */
[----:B0-----:R-:W-:-:S04]  /*64d0*/  PRMT R12, R23, 0x9910, RZ ;  /* 0x00009910170c7816 */ /* 0x001fc800000000ff */
[----:B------:R-:W-:-:S13]  /*64e0*/  ISETP.NE.AND P2, PT, R12, 0x2, PT ;  /* 0x000000020c00780c */ /* 0x000fda0003f45270 */
[----:B------:R-:W-:Y:S05]  /*64f0*/  @P2 BRA `(.L_x_153) ;  /* 0x0000000000042947 */ /* 0x000fea0003800000 */
[----:B------:R-:W-:Y:S01]  /*6500*/  BPT.TRAP 0x1 ;  /* 0x000000040000795c */ /* 0x000fe20000300000 */
.L_x_153:
[----:B------:R-:W-:Y:S05]  /*6510*/  @P0 BRA `(.L_x_154) ;  /* 0x0000000000040947 */ /* 0x000fea0003800000 */
[----:B------:R-:W-:Y:S01]  /*6520*/  BPT.TRAP 0x1 ;  /* 0x000000040000795c */ /* 0x000fe20000300000 */
.L_x_154:
[----:B---3--:R-:W0:Y:S01]  /*6530*/  LDC R15, c[0x0][0x380] ;  /* 0x0000e000ff0f7b82 */ /* 0x008e220000000800 */
[----:B------:R-:W-:Y:S01]  /*6540*/  R2UR UR4, R4 ;  /* 0x00000000040472ca */ /* 0x000fe200000e0000 */
[----:B------:R-:W-:Y:S01]  /*6550*/  ULDC UR24, c[0x0][0x38c] ;  /* 0x0000e30000187ab9 */ /* 0x000fe20000000800 */
[----:B------:R-:W-:Y:S01]  /*6560*/  R2UR UR13, R22 ;  /* 0x00000000160d72ca */ /* 0x000fe200000e0000 */
[----:B------:R-:W-:Y:S01]  /*6570*/  UISETP.NE.AND UP0, UPT, UR24, 0x1, UPT ;  /* 0x000000011800788c */ /* 0x000fe2000bf05270 */
[----:B------:R-:W-:Y:S01]  /*6580*/  R2UR UR17, R13 ;  /* 0x000000000d1172ca */ /* 0x000fe200000e0000 */
[----:B------:R-:W-:Y:S01]  /*6590*/  ULDC UR12, c[0x0][0x3ec] ;  /* 0x0000fb00000c7ab9 */ /* 0x000fe20000000800 */
[----:B------:R-:W-:Y:S01]  /*65a0*/  R2UR UR10, R14 ;  /* 0x000000000e0a72ca */ /* 0x000fe200000e0000 */
[----:B------:R-:W1:Y:S01]  /*65b0*/  LDC.64 R16, c[0x0][0x3f8] ;  /* 0x0000fe00ff107b82 */ /* 0x000e620000000a00 */
[----:B------:R-:W-:Y:S01]  /*65c0*/  R2UR UR16, R7 ;  /* 0x00000000071072ca */ /* 0x000fe200000e0000 */
[----:B------:R-:W-:Y:S01]  /*65d0*/  VIADD R24, R24, 0xffffffff ;  /* 0xffffffff18187836 */ /* 0x000fe20000000000 */
[----:B------:R-:W-:Y:S01]  /*65e0*/  R2UR UR18, R10 ;  /* 0x000000000a1272ca */ /* 0x000fe200000e0000 */
[----:B------:R-:W-:Y:S01]  /*65f0*/  ULDC.64 UR28, c[0x0][0x198] ;  /* 0x00006600001c7ab9 */ /* 0x000fe20000000a00 */
[----:B------:R-:W-:Y:S01]  /*6600*/  R2UR UR31, R2 ;  /* 0x00000000021f72ca */ /* 0x000fe200000e0000 */
[----:B------:R-:W-:Y:S01]  /*6610*/  ULDC.64 UR20, c[0x0][0x3f0] ;  /* 0x0000fc0000147ab9 */ /* 0x000fe20000000a00 */
[----:B------:R-:W-:Y:S01]  /*6620*/  @UP0 ULDC.64 UR8, c[0x0][0x390] ;  /* 0x0000e40000080ab9 */ /* 0x000fe20000000a00 */
[----:B------:R-:W1:Y:S01]  /*6630*/  LDC.64 R18, c[0x0][0x3d0] ;  /* 0x0000f400ff127b82 */ /* 0x000e620000000a00 */
[----:B------:R-:W-:Y:S01]  /*6640*/  ISETP.GT.AND P6, PT, R24, 0x1, PT ;  /* 0x000000011800780c */ /* 0x000fe20003fc4270 */
[----:B------:R-:W-:Y:S01]  /*6650*/  UIADD3 UR17, UR17, 0x36000, URZ ;  /* 0x0003600011117890 */ /* 0x000fe2000fffe03f */
[----:B------:R-:W-:Y:S01]  /*6660*/  UMOV UR33, 0x30000 ;  /* 0x0003000000217882 */ /* 0x000fe20000000000 */
[----:B------:R-:W-:-:S02]  /*6670*/  UMOV UR26, 0x0 ;  /* 0x00000000001a7882 */ /* 0x000fc40000000000 */
[----:B------:R-:W-:Y:S01]  /*6680*/  ULEA UR16, UR16, UR10, 0xd ;  /* 0x0000000a10107291 */ /* 0x000fe2000f8e683f */
[----:B0-----:R-:W-:Y:S01]  /*6690*/  ISETP.NE.AND P2, PT, R15, 0x1, PT ;  /* 0x000000010f00780c */ /* 0x001fe20003f45270 */
[----:B------:R-:W0:Y:S01]  /*66a0*/  LDC R20, c[0x0][0x400] ;  /* 0x00010000ff147b82 */ /* 0x000e220000000800 */
[----:B------:R-:W-:Y:S01]  /*66b0*/  USHF.L.U32 UR18, UR18, 0x5, URZ ;  /* 0x0000000512127899 */ /* 0x000fe2000800063f */
[----:B------:R-:W-:-:S10]  /*66c0*/  UMOV UR27, 0x10000000 ;  /* 0x10000000001b7882 */ /* 0x000fd40000000000 */
[----:B------:R-:W-:Y:S01]  /*66d0*/  @P2 IMAD.U32 R12, RZ, RZ, UR4 ;  /* 0x00000004ff0c2e24 */ /* 0x000fe2000f8e00ff */
[----:B------:R-:W-:Y:S01]  /*66e0*/  ULDC.64 UR4, c[0x0][0x3c8] ;  /* 0x0000f20000047ab9 */ /* 0x000fe20000000a00 */
[----:B-1----:R-:W-:-:S03]  /*66f0*/  IMAD R13, R9, R18, R17 ;  /* 0x00000012090d7224 */ /* 0x002fc600078e0211 */
[----:B------:R-:W-:Y:S01]  /*6700*/  @P2 R2UR UR13, R12 ;  /* 0x000000000c0d22ca */ /* 0x000fe200000e0000 */
[C---:B------:R-:W-:Y:S02]  /*6710*/  IMAD R12, R7.reuse, 0x800, R0 ;  /* 0x00000800070c7824 */ /* 0x040fe400078e0200 */
[----:B------:R-:W-:Y:S02]  /*6720*/  VIADD R7, R7, 0x1 ;  /* 0x0000000107077836 */ /* 0x000fe40000000000 */
[----:B------:R-:W-:Y:S02]  /*6730*/  IMAD R12, R12, 0x2, R14 ;  /* 0x000000020c0c7824 */ /* 0x000fe400078e020e */
[----:B------:R-:W-:Y:S01]  /*6740*/  VIADD R14, R10, 0x1 ;  /* 0x000000010a0e7836 */ /* 0x000fe20000000000 */
[----:B------:R-:W-:Y:S01]  /*6750*/  ISETP.NE.AND P5, PT, R7, 0x12, PT ;  /* 0x000000120700780c */ /* 0x000fe20003fa5270 */
[----:B0-----:R-:W-:Y:S01]  /*6760*/  IMAD R10, R8, R19, R20 ;  /* 0x00000013080a7224 */ /* 0x001fe200078e0214 */
[----:B------:R-:W-:Y:S01]  /*6770*/  R2UR UR23, R12 ;  /* 0x000000000c1772ca */ /* 0x000fe200000e0000 */
[----:B------:R-:W-:Y:S01]  /*6780*/  IMAD R12, R11, UR5, R16 ;  /* 0x000000050b0c7c24 */ /* 0x000fe2000f8e0210 */
[----:B------:R-:W-:Y:S01]  /*6790*/  ISETP.NE.AND P2, PT, R14, UR15, PT ;  /* 0x0000000f0e007c0c */ /* 0x000fe2000bf45270 */
[----:B------:R-:W0:Y:S01]  /*67a0*/  LDC.64 R16, c[0x0][0x3e0] ;  /* 0x0000f800ff107b82 */ /* 0x000e220000000a00 */
[----:B------:R-:W-:Y:S01]  /*67b0*/  UIMAD.WIDE.U32 UR6, UR13, UR8, URZ ;  /* 0x000000080d0672a5 */ /* 0x000fe2000f8e003f */
[----:B------:R-:W-:Y:S01]  /*67c0*/  IMAD.U32 R13, R13, 0x20, R12 ;  /* 0x000000200d0d7824 */ /* 0x000fe200078e000c */
[----:B------:R-:W-:Y:S01]  /*67d0*/  UIADD3 UR6, -UR13, URZ, URZ ;  /* 0x0000003f0d067290 */ /* 0x000fe2000fffe13f */
[----:B------:R-:W-:Y:S01]  /*67e0*/  VIADD R12, R9, 0x1 ;  /* 0x00000001090c7836 */ /* 0x000fe20000000000 */
[----:B------:R-:W-:Y:S01]  /*67f0*/  UMOV UR14, UR13 ;  /* 0x0000000d000e7c82 */ /* 0x000fe20008000000 */
[----:B------:R-:W-:Y:S01]  /*6800*/  ULDC UR5, c[0x0][0x398] ;  /* 0x0000e60000057ab9 */ /* 0x000fe20000000800 */
[----:B------:R-:W-:Y:S01]  /*6810*/  @UP0 USHF.R.U32.HI UR14, URZ, UR9, UR7 ;  /* 0x000000093f0e0299 */ /* 0x000fe20008011607 */
[----:B------:R-:W-:Y:S01]  /*6820*/  IMAD.U32 R10, R10, 0x400, R13 ;  /* 0x000004000a0a7824 */ /* 0x000fe200078e000d */
[----:B------:R-:W-:Y:S01]  /*6830*/  UISETP.NE.AND UP0, UPT, UR5, 0x1, UPT ;  /* 0x000000010500788c */ /* 0x000fe2000bf05270 */
[----:B------:R-:W-:Y:S01]  /*6840*/  IMAD R15, R15, UR6, R22 ;  /* 0x000000060f0f7c24 */ /* 0x000fe2000f8e0216 */
[----:B------:R-:W-:Y:S01]  /*6850*/  UIADD3 UR25, -UR14, URZ, URZ ;  /* 0x0000003f0e197290 */ /* 0x000fe2000fffe13f */
[----:B------:R-:W-:Y:S01]  /*6860*/  VIADD R13, R8, 0x1 ;  /* 0x00000001080d7836 */ /* 0x000fe20000000000 */
[----:B------:R-:W-:Y:S01]  /*6870*/  R2UR UR30, R10 ;  /* 0x000000000a1e72ca */ /* 0x000fe200000e0000 */
[----:B------:R-:W-:Y:S01]  /*6880*/  UMOV UR22, UR14 ;  /* 0x0000000e00167c82 */ /* 0x000fe20008000000 */
[----:B------:R-:W-:Y:S01]  /*6890*/  R2UR UR19, R15 ;  /* 0x000000000f1372ca */ /* 0x000fe200000e0000 */
[----:B------:R-:W-:Y:S01]  /*68a0*/  VIADD R15, R11, 0x1 ;  /* 0x000000010b0f7836 */ /* 0x000fe20000000000 */
[----:B------:R-:W-:Y:S01]  /*68b0*/  ULDC.64 UR8, c[0x0][0x3c0] ;  /* 0x0000f00000087ab9 */ /* 0x000fe20000000a00 */
[----:B------:R-:W-:Y:S01]  /*68c0*/  @P2 IMAD.MOV R15, RZ, RZ, R11 ;  /* 0x000000ffff0f2224 */ /* 0x000fe200078e020b */
[----:B------:R-:W-:Y:S01]  /*68d0*/  UIADD3 UR6, UP1, UR28, 0xf0, URZ ;  /* 0x000000f01c067890 */ /* 0x000fe2000ff3e03f */
[----:B------:R-:W-:Y:S01]  /*68e0*/  SEL R10, R14, RZ, P2 ;  /* 0x000000ff0e0a7207 */ /* 0x000fe20001000000 */
[----:B------:R-:W-:Y:S01]  /*68f0*/  @UP0 ULDC UR10, c[0x0][0x39c] ;  /* 0x0000e700000a0ab9 */ /* 0x000fe20000000800 */
[----:B------:R-:W-:Y:S01]  /*6900*/  @UP0 ULDC UR32, c[0x0][0x3a0] ;  /* 0x0000e80000200ab9 */ /* 0x000fe20000000800 */
[----:B------:R-:W-:Y:S01]  /*6910*/  UIMAD.WIDE.U32 UR10, UR14, UR10, URZ ;  /* 0x0000000a0e0a72a5 */ /* 0x000fe2000f8e003f */
[----:B0-----:R-:W-:Y:S01]  /*6920*/  ISETP.NE.AND P3, PT, R15, R16, PT ;  /* 0x000000100f00720c */ /* 0x001fe20003f65270 */
[----:B------:R-:W-:Y:S01]  /*6930*/  UIADD3 UR28, UP2, UR28, 0x270, URZ ;  /* 0x000002701c1c7890 */ /* 0x000fe2000ff5e03f */
[----:B------:R-:W-:Y:S01]  /*6940*/  SEL R7, R7, RZ, P5 ;  /* 0x000000ff07077207 */ /* 0x000fe20002800000 */
[----:B------:R-:W-:-:S02]  /*6950*/  @UP0 USHF.R.U32.HI UR22, URZ, UR32, UR11 ;  /* 0x000000203f160299 */ /* 0x000fc4000801160b */
[----:B------:R-:W-:Y:S01]  /*6960*/  UIMAD UR19, UR19, UR8, UR12 ;  /* 0x00000008131372a4 */ /* 0x000fe2000f8e020c */
[----:B------:R-:W-:Y:S01]  /*6970*/  R2UR UR12, R11 ;  /* 0x000000000b0c72ca */ /* 0x000fe200000e0000 */
[----:B------:R-:W-:Y:S01]  /*6980*/  UIADD3 UR10, -UR22, URZ, URZ ;  /* 0x0000003f160a7290 */ /* 0x000fe2000fffe13f */
[----:B------:R-:W-:Y:S01]  /*6990*/  SEL R11, R15, RZ, P3 ;  /* 0x000000ff0f0b7207 */ /* 0x000fe20001800000 */
[----:B------:R-:W-:Y:S01]  /*69a0*/  UIMAD UR8, UR24, UR25, UR13 ;  /* 0x00000019180872a4 */ /* 0x000fe2000f8e020d */
[----:B------:R-:W-:Y:S01]  /*69b0*/  R2UR UR13, R9 ;  /* 0x00000000090d72ca */ /* 0x000fe200000e0000 */
[----:B------:R-:W-:Y:S01]  /*69c0*/  UIMAD UR5, UR5, UR10, UR14 ;  /* 0x0000000a050572a4 */ /* 0x000fe2000f8e020e */
[----:B------:R-:W-:Y:S01]  /*69d0*/  R2UR UR14, R8 ;  /* 0x00000000080e72ca */ /* 0x000fe200000e0000 */
[----:B------:R-:W-:Y:S01]  /*69e0*/  @P3 IMAD.MOV R12, RZ, RZ, R9 ;  /* 0x000000ffff0c3224 */ /* 0x000fe200078e0209 */
[----:B------:R-:W-:Y:S01]  /*69f0*/  R2UR UR10, R21 ;  /* 0x00000000150a72ca */ /* 0x000fe200000e0000 */
[----:B------:R-:W-:Y:S01]  /*6a00*/  UIMAD UR21, UR5, UR4, UR21 ;  /* 0x00000004051572a4 */ /* 0x000fe2000f8e0215 */
[----:B------:R-:W-:Y:S01]  /*6a10*/  SEL R9, RZ, 0x1, P5 ;  /* 0x00000001ff097807 */ /* 0x000fe20002800000 */
[----:B------:R-:W-:Y:S01]  /*6a20*/  UIADD3.X UR7, URZ, UR29, URZ, UP1, !UPT ;  /* 0x0000001d3f077290 */ /* 0x000fe20008ffe43f */
[----:B------:R-:W-:Y:S01]  /*6a30*/  ISETP.NE.AND P4, PT, R12, R17, PT ;  /* 0x000000110c00720c */ /* 0x000fe20003f85270 */
[----:B------:R-:W-:Y:S01]  /*6a40*/  UIMAD UR20, UR8, UR9, UR20 ;  /* 0x00000009081472a4 */ /* 0x000fe2000f8e0214 */
[----:B------:R-:W-:Y:S01]  /*6a50*/  LOP3.LUT R6, R6, R9, RZ, 0x3c, !PT ;  /* 0x0000000906067212 */ /* 0x000fe200078e3cff */
[----:B------:R-:W-:Y:S01]  /*6a60*/  UPRMT UR4, UR30, 0x5410, URZ ;  /* 0x000054101e047896 */ /* 0x000fe2000800003f */
[----:B------:R-:W-:Y:S01]  /*6a70*/  SEL R9, R12, RZ, P4 ;  /* 0x000000ff0c097207 */ /* 0x000fe20002000000 */
[----:B------:R-:W-:-:S02]  /*6a80*/  ULOP3.LUT UR11, UR18, 0x10, UR31, 0xf8, !UPT ;  /* 0x00000010120b7892 */ /* 0x000fc4000f8ef81f */
[----:B------:R-:W-:Y:S02]  /*6a90*/  UIADD3 UR8, UR23, 0x24000, URZ ;  /* 0x0002400017087890 */ /* 0x000fe4000fffe03f */
[----:B------:R-:W-:Y:S01]  /*6aa0*/  UIADD3.X UR29, URZ, UR29, URZ, UP2, !UPT ;  /* 0x0000001d3f1d7290 */ /* 0x000fe200097fe43f */
[----:B------:R-:W-:Y:S02]  /*6ab0*/  UMOV UR9, UR17 ;  /* 0x0000001100097c82 */ /* 0x000fe40008000000 */
[----:B------:R1:W-:Y:S01]  /*6ac0*/  UTMALDG.5D.IM2COL [UR16], [UR6], UR4 ;  /* 0x00000010060073b4 */ /* 0x0003e20008060004 */
[----:B------:R-:W-:-:S04]  /*6ad0*/  @P4 IMAD.MOV R13, RZ, RZ, R8 ;  /* 0x000000ffff0d4224 */ /* 0x000fc800078e0208 */
[----:B------:R-:W-:Y:S01]  /*6ae0*/  IMAD.MOV.U32 R8, RZ, RZ, R13 ;  /* 0x000000ffff087224 */ /* 0x000fe200078e000d */
[----:B------:R1:W-:Y:S02]  /*6af0*/  UTMALDG.5D.MULTICAST [UR8], [UR28], UR33, desc[UR26] ;  /* 0x00001a081c0073b4 */ /* 0x0003e40008021821 */
[----:B-1----:R-:W-:Y:S05]  /*6b00*/  @P6 BRA `(.L_x_155) ;  /* 0xfffffff800446947 */ /* 0x002fea000383ffff */
.L_x_151:
[----:B------:R-:W-:Y:S01]  /*6b10*/  ISETP.GE.U32.AND P2, PT, R5, 0x12, PT ;  /* 0x000000120500780c */ /* 0x000fe20003f46070 */
[----:B------:R-:W-:Y:S05]  /*6b20*/  WARPSYNC.ALL ;  /* 0x0000000000007948 */ /* 0x000fea0003800000 */
[----:B------:R-:W-:-:S07]  /*6b30*/  ELECT P1, URZ, PT ;  /* 0x00000000003f782f */ /* 0x000fce0003820000 */
[----:B0-----:R-:W-:-:S05]  /*6b40*/  @P2 IMAD.WIDE.U32 R6, R5, 0x38e38e39, RZ ;  /* 0x38e38e3905062825 */ /* 0x001fca00078e00ff */
[----:B--2--5:R-:W-:-:S04]  /*6b50*/  @P2 SHF.R.U32.HI R0, RZ, 0x2, R7 ;  /* 0x00000002ff002819 */ /* 0x024fc80000011607 */
[----:B------:R-:W-:-:S04]  /*6b60*/  @P2 LOP3.LUT R0, R0, 0x1, RZ, 0xc0, !PT ;  /* 0x0000000100002812 */ /* 0x000fc800078ec0ff */
[----:B------:R-:W-:Y:S01]  /*6b70*/  @P2 ISETP.NE.U32.AND P0, PT, R0, 0x1, PT ;  /* 0x000000010000280c */ /* 0x000fe20003f05070 */
[----:B------:R-:W-:-:S12]  /*6b80*/  @!P1 EXIT ;  /* 0x000000000000994d */ /* 0x000fd80003800000 */
[----:B------:R-:W-:Y:S01]  /*6b90*/  LOP3.LUT R3, R3, 0x2, RZ, 0xfc, !PT ;  /* 0x0000000203037812 */ /* 0x000fe200078efcff */
[----:B------:R-:W-:Y:S01]  /*6ba0*/  IMAD.MOV.U32 R4, RZ, RZ, 0x1 ;  /* 0x00000001ff047424 */ /* 0x000fe200078e00ff */
[----:B------:R-:W-:Y:S02]  /*6bb0*/  @P2 ISETP.NE.U32.AND.EX P0, PT, RZ, RZ, PT, P0 ;  /* 0x000000ffff00220c */ /* 0x000fe40003f05100 */
[----:B------:R-:W-:Y:S02]  /*6bc0*/  ISETP.NE.AND P1, PT, R3, 0x3, PT ;  /* 0x000000030300780c */ /* 0x000fe40003f25270 */
[----:B------:R-:W-:-:S11]  /*6bd0*/  @P2 SEL R4, RZ, 0x1, !P0 ;  /* 0x00000001ff042807 */ /* 0x000fd60004000000 */
[----:B------:R-:W-:Y:S05]  /*6be0*/  @!P1 BRA `(.L_x_156) ;  /* 0x0000000000049947 */ /* 0x000fea0003800000 */
[----:B------:R-:W-:Y:S01]  /*6bf0*/  BPT.TRAP 0x1 ;  /* 0x000000040000795c */ /* 0x000fe20000300000 */
.L_x_156:
[----:B------:R-:W0:Y:S01]  /*6c00*/  S2R R7, SR_CgaCtaId ;  /* 0x0000000000077919 */ /* 0x000e220000008800 */
[----:B------:R-:W-:Y:S01]  /*6c10*/  IMAD.WIDE.U32 R2, R5, 0x38e38e39, RZ ;  /* 0x38e38e3905027825 */ /* 0x000fe200078e00ff */
[----:B------:R-:W-:-:S04]  /*6c20*/  MOV R0, 0x400 ;  /* 0x0000040000007802 */ /* 0x000fc80000000f00 */
[----:B------:R-:W-:Y:S02]  /*6c30*/  SHF.R.U32.HI R2, RZ, 0x2, R3 ;  /* 0x00000002ff027819 */ /* 0x000fe40000011603 */
[----:B------:R-:W-:-:S03]  /*6c40*/  SHF.L.U32 R3, R4, 0x1f, RZ ;  /* 0x0000001f04037819 */ /* 0x000fc600000006ff */
[----:B------:R-:W-:Y:S01]  /*6c50*/  IMAD R5, R2, -0x12, R5 ;  /* 0xffffffee02057824 */ /* 0x000fe200078e0205 */
[----:B0-----:R-:W-:-:S05]  /*6c60*/  LEA R0, R7, R0, 0x18 ;  /* 0x0000000007007211 */ /* 0x001fca00078ec0ff */
[----:B------:R-:W-:-:S04]  /*6c70*/  VIADD R0, R0, 0x36090 ;  /* 0x0003609000007836 */ /* 0x000fc80000000000 */
[----:B------:R-:W-:-:S07]  /*6c80*/  IMAD R2, R5, 0x8, R0 ;  /* 0x0000000805027824 */ /* 0x000fce00078e0200 */
.L_x_157:
[----:B0-----:R0:W1:Y:S02]  /*6c90*/  SYNCS.PHASECHK.TRANS64.TRYWAIT P0, [R2+URZ], R3 ;  /* 0x00000003020075a7 */ /* 0x001064000800017f */
[----:B-1----:R-:W-:Y:S05]  /*6ca0*/  @!P0 NANOSLEEP.SYNCS 0x989680 ;  /* 0x009896800000895d */ /* 0x002fea0003900000 */
[----:B------:R-:W1:Y:S02]  /*6cb0*/  @!P0 SYNCS.PHASECHK.TRANS64 P0, [R2+URZ], R3 ;  /* 0x00000003020085a7 */ /* 0x000e64000800007f */
[----:B-1----:R-:W-:Y:S05]  /*6cc0*/  @!P0 BRA `(.L_x_157) ;  /* 0xfffffffc00f08947 */ /* 0x002fea000383ffff */
[----:B------:R-:W-:-:S05]  /*6cd0*/  VIADD R5, R5, 0x1 ;  /* 0x0000000105057836 */ /* 0x000fca0000000000 */
[----:B------:R-:W-:-:S04]  /*6ce0*/  ISETP.NE.AND P0, PT, R5, 0x12, PT ;  /* 0x000000120500780c */ /* 0x000fc80003f05270 */
[----:B0-----:R-:W-:Y:S02]  /*6cf0*/  SEL R3, RZ, 0x1, P0 ;  /* 0x00000001ff037807 */ /* 0x001fe40000000000 */
[----:B------:R-:W-:Y:S02]  /*6d00*/  SEL R5, R5, RZ, P0 ;  /* 0x000000ff05057207 */ /* 0x000fe40000000000 */
[----:B------:R-:W-:-:S03]  /*6d10*/  LOP3.LUT R7, R4, R3, RZ, 0x3c, !PT ;  /* 0x0000000304077212 */ /* 0x000fc600078e3cff */
[----:B------:R-:W-:Y:S01]  /*6d20*/  IMAD R2, R5, 0x8, R0 ;  /* 0x0000000805027824 */ /* 0x000fe200078e0200 */
[----:B------:R-:W-:-:S07]  /*6d30*/  SHF.L.U32 R3, R7, 0x1f, RZ ;  /* 0x0000001f07037819 */ /* 0x000fce00000006ff */
.L_x_158:
        /* <DEDUP_REMOVED lines=11> */
.L_x_159:
        /* <DEDUP_REMOVED lines=11> */
.L_x_160:
        /* <DEDUP_REMOVED lines=11> */
.L_x_161:
        /* <DEDUP_REMOVED lines=11> */
.L_x_162:
        /* <DEDUP_REMOVED lines=11> */
.L_x_163:
        /* <DEDUP_REMOVED lines=11> */
.L_x_164:
        /* <DEDUP_REMOVED lines=11> */
.L_x_165:
        /* <DEDUP_REMOVED lines=11> */
.L_x_166:
        /* <DEDUP_REMOVED lines=11> */
.L_x_167:
        /* <DEDUP_REMOVED lines=11> */
.L_x_168:
        /* <DEDUP_REMOVED lines=11> */
.L_x_169:
        /* <DEDUP_REMOVED lines=11> */
.L_x_170:
        /* <DEDUP_REMOVED lines=11> */
.L_x_171:
        /* <DEDUP_REMOVED lines=11> */
.L_x_172:
        /* <DEDUP_REMOVED lines=11> */
.L_x_173:
        /* <DEDUP_REMOVED lines=11> */
.L_x_174:
[----:B0-----:R0:W1:Y:S02]  /*7840*/  SYNCS.PHASECHK.TRANS64.TRYWAIT P0, [R5+URZ], R0 ;  /* 0x00000000050075a7 */ /* 0x001064000800017f */
[----:B-1----:R-:W-:Y:S05]  /*7850*/  @!P0 NANOSLEEP.SYNCS 0x989680 ;  /* 0x009896800000895d */ /* 0x002fea0003900000 */
[----:B------:R-:W1:Y:S02]  /*7860*/  @!P0 SYNCS.PHASECHK.TRANS64 P0, [R5+URZ], R0 ;  /* 0x00000000050085a7 */ /* 0x000e64000800007f */
[----:B-1----:R-:W-:Y:S05]  /*7870*/  @P0 EXIT ;  /* 0x000000000000094d */ /* 0x002fea0003800000 */
[----:B------:R-:W-:Y:S05]  /*7880*/  BRA `(.L_x_174) ;  /* 0xfffffffc00ec7947 */ /* 0x000fea000383ffff */
.L_x_175:
[----:B------:R-:W-:-:S00]  /*7890*/  BRA `(.L_x_175) ;  /* 0xfffffffc00fc7947 */ /* 0x000fc0000383ffff */
[----:B------:R-:W-:-:S00]  /*78a0*/  NOP ;  /* 0x0000000000007918 */ /* 0x000fc00000000000 */
        /* <DEDUP_REMOVED lines=13> */
.L_x_176:


//--------------------- .nv.shared._ZN7cutlass13device_kernelINS_4conv6kernel13ConvUniversalINS1_16ConvProblemShapeILNS1_8OperatorE1ELi3EEENS1_10collective14CollectiveConvINS1_46MainloopSm90TmaGmmaWarpSpecializedImplicitGemmILS5_1ELi18ELi3EN4cute5tupleIJNSA_1CILi2EEENSC_ILi1EEESE_EEENS1_36KernelImplicitTmaWarpSpecializedSm90ELi1EEENSB_IJNSC_ILi128EEENSC_ILi64EEENSB_IJNSC_ILi32EEEEEEEEENS_10bfloat16_tESN_NSA_8TiledMMAINSA_8MMA_AtomIJNSA_4SM904GMMA27MMA_64x64x16_F32BF16BF16_SSILNSR_5MajorE0ELST_1ELNSR_7ScaleInE1ELSU_1EEEEEENSA_6LayoutINSB_IJSE_SE_SE_EEENSB_IJNSC_ILi0EEESZ_SZ_EEEEENSB_IJNSA_10UnderscoreES12_S12_EEEEENS7_6detail26Sm90ImplicitGemmTileTraitsINSA_20SM90_TMA_LOAD_IM2COLENSA_14ComposedLayoutINSA_7SwizzleILi2ELi4ELi3EEENSA_18smem_ptr_flag_bitsILi16EEENSX_INSB_IJNSB_IJNSC_ILi8EEENSC_ILi16EEEEEENSB_IJSK_SE_EEENSB_IJSE_NSC_ILi18EEEEEEEEENSB_IJNSB_IJSK_NSC_ILi256EEEEEENSB_IJSE_SZ_EEENSB_IJSZ_NSC_ILi4096EEEEEEEEEEEEEvEENS16_INSA_23SM90_TMA_LOAD_MULTICASTENS18_INS19_ILi3ELi4ELi3EEES1C_NSX_INSB_IJNSB_IJSJ_SE_EEENSB_IJS1D_NSC_ILi4EEEEEES1I_EEENSB_IJS1M_NSB_IJSJ_NSC_ILi512EEEEEENSB_IJSZ_NSC_ILi2048EEEEEEEEEEEEEvEEEENS_8epilogue10collective6detail29Sm90TmaWarpSpecializedAdapterINS29_15DefaultEpilogueISN_NSB_IJNSB_IJllllEEESE_SZ_EEES2E_NS28_6thread17LinearCombinationISN_Li1EffLNS2F_9ScaleType4KindE0ELNS_15FloatRoundStyleE2ESN_EENS_4gemm15EpilogueDefaultEEEEEvvEEEEvNT_6ParamsE --------------------------
	.section	.nv.shared._ZN7cutlass13device_kernelINS_4conv6kernel13ConvUniversalINS1_16ConvProblemShapeILNS1_8OperatorE1ELi3EEENS1_10collective14CollectiveConvINS1_46MainloopSm90TmaGmmaWarpSpecializedImplicitGemmILS5_1ELi18ELi3EN4cute5tupleIJNSA_1CILi2EEENSC_ILi1EEESE_EEENS1_36KernelImplicitTmaWarpSpecializedSm90ELi1EEENSB_IJNSC_ILi128EEENSC_ILi64EEENSB_IJNSC_ILi32EEEEEEEEENS_10bfloat16_tESN_NSA_8TiledMMAINSA_8MMA_AtomIJNSA_4SM904GMMA27MMA_64x64x16_F32BF16BF16_SSILNSR_5MajorE0ELST_1ELNSR_7ScaleInE1ELSU_1EEEEEENSA_6LayoutINSB_IJSE_SE_SE_EEENSB_IJNSC_ILi0EEESZ_SZ_EEEEENSB_IJNSA_10UnderscoreES12_S12_EEEEENS7_6detail26Sm90ImplicitGemmTileTraitsINSA_20SM90_TMA_LOAD_IM2COLENSA_14ComposedLayoutINSA_7SwizzleILi2ELi4ELi3EEENSA_18smem_ptr_flag_bitsILi16EEENSX_INSB_IJNSB_IJNSC_ILi8EEENSC_ILi16EEEEEENSB_IJSK_SE_EEENSB_IJSE_NSC_ILi18EEEEEEEEENSB_IJNSB_IJSK_NSC_ILi256EEEEEENSB_IJSE_SZ_EEENSB_IJSZ_NSC_ILi4096EEEEEEEEEEEEEvEENS16_INSA_23SM90_TMA_LOAD_MULTICASTENS18_INS19_ILi3ELi4ELi3EEES1C_NSX_INSB_IJNSB_IJSJ_SE_EEENSB_IJS1D_NSC_ILi4EEEEEES1I_EEENSB_IJS1M_NSB_IJSJ_NSC_ILi512EEEEEENSB_IJSZ_NSC_ILi2048EEEEEEEEEEEEEvEEEENS_8epilogue10collective6detail29Sm90TmaWarpSpecializedAdapterINS29_15DefaultEpilogueISN_NSB_IJNSB_IJllllEEESE_SZ_EEES2E_NS28_6thread17LinearCombinationISN_Li1EffLNS2F_9ScaleType4KindE0ELNS_15FloatRoundStyleE2ESN_EENS_4gemm15EpilogueDefaultEEEEEvvEEEEvNT_6ParamsE,"aw",@nobits
	.sectionflags	@""
	.align	16
	.zero		1024


//--------------------- .nv.shared.reserved.0     --------------------------
	.section	.nv.shared.reserved.0,"aw",@nobits
	.weak		__nv_reservedSMEM_offset_0_alias
	.size		__nv_reservedSMEM_offset_0_alias, 0, 0
	.other		__nv_reservedSMEM_offset_0_alias,@"STO_CUDA_RESERVED_SHARED STV_DEFAULT"
__nv_reservedSMEM_offset_0_alias:
	.zero		0


//--------------------- .nv.global                --------------------------
	.section	.nv.global,"aw",@nobits
.nv.global:
	.type		_ZN39_INTERNAL_eaa705c1_4_k_cu_cff477ed_29354cute1_E,@object
	.size		_ZN39_INTERNAL_eaa705c1_4_k_cu_cff477ed_29354cute1_E,(_ZN39_INTERNAL_eaa705c1_4_k_cu_cff477ed_29354cuda3std3__45__cpo6cbeginE - _ZN39_INTERNAL_eaa705c1_4_k_cu_cff477ed_29354cute1_E)
_ZN39_INTERNAL_eaa705c1_4_k_cu_cff477ed_29354cute1_E:
	.zero		1
	.type		_ZN39_INTERNAL_eaa705c1_4_k_cu_cff477ed_29354cuda3std3__45__cpo6cbeginE,@object
	.size		_ZN39_INTERNAL_eaa705c1_4_k_cu_cff477ed_29354cuda3std3__45__cpo6cbeginE,(_ZN39_INTERNAL_eaa705c1_4_k_cu_cff477ed_29354cuda3std3__48in_placeE - _ZN39_INTERNAL_eaa705c1_4_k_cu_cff477ed_29354cuda3std3__45__cpo6cbeginE)
_ZN39_INTERNAL_eaa705c1_4_k_cu_cff477ed_29354cuda3std3__45__cpo6cbeginE:
	.zero		1
	.type		_ZN39_INTERNAL_eaa705c1_4_k_cu_cff477ed_29354cuda3std3__48in_placeE,@object
	.size		_ZN39_INTERNAL_eaa705c1_4_k_cu_cff477ed_29354cuda3std3__48in_placeE,(_ZN39_INTERNAL_eaa705c1_4_k_cu_cff477ed_29354cuda3std6ranges3__45__cpo9iter_moveE - _ZN39_INTERNAL_eaa705c1_4_k_cu_cff477ed_29354cuda3std3__48in_placeE)
_ZN39_INTERNAL_eaa705c1_4_k_cu_cff477ed_29354cuda3std3__48in_placeE:
	.zero		1
	.type		_ZN39_INTERNAL_eaa705c1_4_k_cu_cff477ed_29354cuda3std6ranges3__45__cpo9iter_moveE,@object
	.size		_ZN39_INTERNAL_eaa705c1_4_k_cu_cff477ed_29354cuda3std6ranges3__45__cpo9iter_moveE,(_ZN39_INTERNAL_eaa705c1_4_k_cu_cff477ed_29354cuda3std3__45__cpo5beginE - _ZN39_INTERNAL_eaa705c1_4_k_cu_cff477ed_29354cuda3std6ranges3__45__cpo9iter_moveE)
_ZN39_INTERNAL_eaa705c1_4_k_cu_cff477ed_29354cuda3std6ranges3__45__cpo9iter_moveE:
	.zero		1
	.type		_ZN39_INTERNAL_eaa705c1_4_k_cu_cff477ed_29354cuda3std3__45__cpo5beginE,@object
	.size		_ZN39_INTERNAL_eaa705c1_4_k_cu_cff477ed_29354cuda3std3__45__cpo5beginE,(_ZN39_INTERNAL_eaa705c1_4_k_cu_cff477ed_29354cuda3std3__441_GLOBAL__N__eaa705c1_4_k_cu_cff477ed_29356ignoreE - _ZN39_INTERNAL_eaa705c1_4_k_cu_cff477ed_29354cuda3std3__45__cpo5beginE)
_ZN39_INTERNAL_eaa705c1_4_k_cu_cff477ed_29354cuda3std3__45__cpo5beginE:
	.zero		1
	.type		_ZN39_INTERNAL_eaa705c1_4_k_cu_cff477ed_29354cuda3std3__441_GLOBAL__N__eaa705c1_4_k_cu_cff477ed_29356ignoreE,@object
	.size		_ZN39_INTERNAL_eaa705c1_4_k_cu_cff477ed_29354cuda3std3__441_GLOBAL__N__eaa705c1_4_k_cu_cff477ed_29356ignoreE,(_ZN39_INTERNAL_eaa705c1_4_k_cu_cff477ed_29354cute7productE - _ZN39_INTERNAL_eaa705c1_4_k_cu_cff477ed_29354cuda3std3__441_GLOBAL__N__eaa705c1_4_k_cu_cff477ed_29356ignoreE)
_ZN39_INTERNAL_eaa705c1_4_k_cu_cff477ed_29354cuda3std3__441_GLOBAL__N__eaa705c1_4_k_cu_cff477ed_29356ignoreE:
	.zero		1
	.type		_ZN39_INTERNAL_eaa705c1_4_k_cu_cff477ed_29354cute7productE,@object
	.size		_ZN39_INTERNAL_eaa705c1_4_k_cu_cff477ed_29354cute7productE,(_ZN39_INTERNAL_eaa705c1_4_k_cu_cff477ed_29354cuda3std3__45__cpo3endE - _ZN39_INTERNAL_eaa705c1_4_k_cu_cff477ed_29354cute7productE)
_ZN39_INTERNAL_eaa705c1_4_k_cu_cff477ed_29354cute7productE:
	.zero		1
	.type		_ZN39_INTERNAL_eaa705c1_4_k_cu_cff477ed_29354cuda3std3__45__cpo3endE,@object
	.size		_ZN39_INTERNAL_eaa705c1_4_k_cu_cff477ed_29354cuda3std3__45__cpo3endE,(_ZN39_INTERNAL_eaa705c1_4_k_cu_cff477ed_29354cuda3std3__419piecewise_constructE - _ZN39_INTERNAL_eaa705c1_4_k_cu_cff477ed_29354cuda3std3__45__cpo3endE)
_ZN39_INTERNAL_eaa705c1_4_k_cu_cff477ed_29354cuda3std3__45__cpo3endE:
	.zero		1
	.type		_ZN39_INTERNAL_eaa705c1_4_k_cu_cff477ed_29354cuda3std3__419piecewise_constructE,@object
	.size		_ZN39_INTERNAL_eaa705c1_4_k_cu_cff477ed_29354cuda3std3__419piecewise_constructE,(_ZN39_INTERNAL_eaa705c1_4_k_cu_cff477ed_29354cuda3std3__45__cpo4cendE - _ZN39_INTERNAL_eaa705c1_4_k_cu_cff477ed_29354cuda3std3__419piecewise_constructE)
_ZN39_INTERNAL_eaa705c1_4_k_cu_cff477ed_29354cuda3std3__419piecewise_constructE:
	.zero		1
	.type		_ZN39_INTERNAL_eaa705c1_4_k_cu_cff477ed_29354cuda3std3__45__cpo4cendE,@object
	.size		_ZN39_INTERNAL_eaa705c1_4_k_cu_cff477ed_29354cuda3std3__45__cpo4cendE,(_ZN39_INTERNAL_eaa705c1_4_k_cu_cff477ed_29354cuda3std6ranges3__45__cpo4swapE - _ZN39_INTERNAL_eaa705c1_4_k_cu_cff477ed_29354cuda3std3__45__cpo4cendE)
_ZN39_INTERNAL_eaa705c1_4_k_cu_cff477ed_29354cuda3std3__45__cpo4cendE:
	.zero		1
	.type		_ZN39_INTERNAL_eaa705c1_4_k_cu_cff477ed_29354cuda3std6ranges3__45__cpo4swapE,@object
	.size		_ZN39_INTERNAL_eaa705c1_4_k_cu_cff477ed_29354cuda3std6ranges3__45__cpo4swapE,(.L_7 - _ZN39_INTERNAL_eaa705c1_4_k_cu_cff477ed_29354cuda3std6ranges3__45__cpo4swapE)
_ZN39_INTERNAL_eaa705c1_4_k_cu_cff477ed_29354cuda3std6ranges3__45__cpo4swapE:
	.zero		1
.L_7:


//--------------------- .nv.constant0._ZN7cutlass13device_kernelINS_4conv6kernel13ConvUniversalINS1_16ConvProblemShapeILNS1_8OperatorE1ELi3EEENS1_10collective14CollectiveConvINS1_46MainloopSm90TmaGmmaWarpSpecializedImplicitGemmILS5_1ELi18ELi3EN4cute5tupleIJNSA_1CILi2EEENSC_ILi1EEESE_EEENS1_36KernelImplicitTmaWarpSpecializedSm90ELi1EEENSB_IJNSC_ILi128EEENSC_ILi64EEENSB_IJNSC_ILi32EEEEEEEEENS_10bfloat16_tESN_NSA_8TiledMMAINSA_8MMA_AtomIJNSA_4SM904GMMA27MMA_64x64x16_F32BF16BF16_SSILNSR_5MajorE0ELST_1ELNSR_7ScaleInE1ELSU_1EEEEEENSA_6LayoutINSB_IJSE_SE_SE_EEENSB_IJNSC_ILi0EEESZ_SZ_EEEEENSB_IJNSA_10UnderscoreES12_S12_EEEEENS7_6detail26Sm90ImplicitGemmTileTraitsINSA_20SM90_TMA_LOAD_IM2COLENSA_14ComposedLayoutINSA_7SwizzleILi2ELi4ELi3EEENSA_18smem_ptr_flag_bitsILi16EEENSX_INSB_IJNSB_IJNSC_ILi8EEENSC_ILi16EEEEEENSB_IJSK_SE_EEENSB_IJSE_NSC_ILi18EEEEEEEEENSB_IJNSB_IJSK_NSC_ILi256EEEEEENSB_IJSE_SZ_EEENSB_IJSZ_NSC_ILi4096EEEEEEEEEEEEEvEENS16_INSA_23SM90_TMA_LOAD_MULTICASTENS18_INS19_ILi3ELi4ELi3EEES1C_NSX_INSB_IJNSB_IJSJ_SE_EEENSB_IJS1D_NSC_ILi4EEEEEES1I_EEENSB_IJS1M_NSB_IJSJ_NSC_ILi512EEEEEENSB_IJSZ_NSC_ILi2048EEEEEEEEEEEEEvEEEENS_8epilogue10collective6detail29Sm90TmaWarpSpecializedAdapterINS29_15DefaultEpilogueISN_NSB_IJNSB_IJllllEEESE_SZ_EEES2E_NS28_6thread17LinearCombinationISN_Li1EffLNS2F_9ScaleType4KindE0ELNS_15FloatRoundStyleE2ESN_EENS_4gemm15EpilogueDefaultEEEEEvvEEEEvNT_6ParamsE --------------------------
	.section	.nv.constant0._ZN7cutlass13device_kernelINS_4conv6kernel13ConvUniversalINS1_16ConvProblemShapeILNS1_8OperatorE1ELi3EEENS1_10collective14CollectiveConvINS1_46MainloopSm90TmaGmmaWarpSpecializedImplicitGemmILS5_1ELi18ELi3EN4cute5tupleIJNSA_1CILi2EEENSC_ILi1EEESE_EEENS1_36KernelImplicitTmaWarpSpecializedSm90ELi1EEENSB_IJNSC_ILi128EEENSC_ILi64EEENSB_IJNSC_ILi32EEEEEEEEENS_10bfloat16_tESN_NSA_8TiledMMAINSA_8MMA_AtomIJNSA_4SM904GMMA27MMA_64x64x16_F32BF16BF16_SSILNSR_5MajorE0ELST_1ELNSR_7ScaleInE1ELSU_1EEEEEENSA_6LayoutINSB_IJSE_SE_SE_EEENSB_IJNSC_ILi0EEESZ_SZ_EEEEENSB_IJNSA_10UnderscoreES12_S12_EEEEENS7_6detail26Sm90ImplicitGemmTileTraitsINSA_20SM90_TMA_LOAD_IM2COLENSA_14ComposedLayoutINSA_7SwizzleILi2ELi4ELi3EEENSA_18smem_ptr_flag_bitsILi16EEENSX_INSB_IJNSB_IJNSC_ILi8EEENSC_ILi16EEEEEENSB_IJSK_SE_EEENSB_IJSE_NSC_ILi18EEEEEEEEENSB_IJNSB_IJSK_NSC_ILi256EEEEEENSB_IJSE_SZ_EEENSB_IJSZ_NSC_ILi4096EEEEEEEEEEEEEvEENS16_INSA_23SM90_TMA_LOAD_MULTICASTENS18_INS19_ILi3ELi4ELi3EEES1C_NSX_INSB_IJNSB_IJSJ_SE_EEENSB_IJS1D_NSC_ILi4EEEEEES1I_EEENSB_IJS1M_NSB_IJSJ_NSC_ILi512EEEEEENSB_IJSZ_NSC_ILi2048EEEEEEEEEEEEEvEEEENS_8epilogue10collective6detail29Sm90TmaWarpSpecializedAdapterINS29_15DefaultEpilogueISN_NSB_IJNSB_IJllllEEESE_SZ_EEES2E_NS28_6thread17LinearCombinationISN_Li1EffLNS2F_9ScaleType4KindE0ELNS_15FloatRoundStyleE2ESN_EENS_4gemm15EpilogueDefaultEEEEEvvEEEEvNT_6ParamsE,"a",@progbits
	.sectionflags	@""
	.align	4
.nv.constant0._ZN7cutlass13device_kernelINS_4conv6kernel13ConvUniversalINS1_16ConvProblemShapeILNS1_8OperatorE1ELi3EEENS1_10collective14CollectiveConvINS1_46MainloopSm90TmaGmmaWarpSpecializedImplicitGemmILS5_1ELi18ELi3EN4cute5tupleIJNSA_1CILi2EEENSC_ILi1EEESE_EEENS1_36KernelImplicitTmaWarpSpecializedSm90ELi1EEENSB_IJNSC_ILi128EEENSC_ILi64EEENSB_IJNSC_ILi32EEEEEEEEENS_10bfloat16_tESN_NSA_8TiledMMAINSA_8MMA_AtomIJNSA_4SM904GMMA27MMA_64x64x16_F32BF16BF16_SSILNSR_5MajorE0ELST_1ELNSR_7ScaleInE1ELSU_1EEEEEENSA_6LayoutINSB_IJSE_SE_SE_EEENSB_IJNSC_ILi0EEESZ_SZ_EEEEENSB_IJNSA_10UnderscoreES12_S12_EEEEENS7_6detail26Sm90ImplicitGemmTileTraitsINSA_20SM90_TMA_LOAD_IM2COLENSA_14ComposedLayoutINSA_7SwizzleILi2ELi4ELi3EEENSA_18smem_ptr_flag_bitsILi16EEENSX_INSB_IJNSB_IJNSC_ILi8EEENSC_ILi16EEEEEENSB_IJSK_SE_EEENSB_IJSE_NSC_ILi18EEEEEEEEENSB_IJNSB_IJSK_NSC_ILi256EEEEEENSB_IJSE_SZ_EEENSB_IJSZ_NSC_ILi4096EEEEEEEEEEEEEvEENS16_INSA_23SM90_TMA_LOAD_MULTICASTENS18_INS19_ILi3ELi4ELi3EEES1C_NSX_INSB_IJNSB_IJSJ_SE_EEENSB_IJS1D_NSC_ILi4EEEEEES1I_EEENSB_IJS1M_NSB_IJSJ_NSC_ILi512EEEEEENSB_IJSZ_NSC_ILi2048EEEEEEEEEEEEEvEEEENS_8epilogue10collective6detail29Sm90TmaWarpSpecializedAdapterINS29_15DefaultEpilogueISN_NSB_IJNSB_IJllllEEESE_SZ_EEES2E_NS28_6thread17LinearCombinationISN_Li1EffLNS2F_9ScaleType4KindE0ELNS_15FloatRoundStyleE2ESN_EENS_4gemm15EpilogueDefaultEEEEEvvEEEEvNT_6ParamsE:
	.zero		1664


//--------------------- SYMBOLS --------------------------

	.type		.nv.reservedSmem.offset0,@object
	.size		.nv.reservedSmem.offset0,0x4
